	.target	sm_90a

	.elftype	@"ET_EXEC"


//--------------------- .note.nv.tkinfo           --------------------------
	.section	.note.nv.tkinfo,"",@"SHT_NOTE"
	.sectionflags	@"SHF_NOTE_NV_TKINFO"
	.tkinfo
        /*0018*/ 	.word	0x00000002
        /*0030*/ 	.string	""
        /*0030*/ 	.string	"ptxas"
        /*0030*/ 	.string	"Cuda compilation tools, release 13.0, V13.0.88"
        /*0030*/ 	.string	"Build cuda_13.0.r13.0/compiler.36424714_0"
        /*0030*/ 	.string	"-arch sm_90a -m 64 "



//--------------------- .note.nv.cuinfo           --------------------------
	.section	.note.nv.cuinfo,"",@"SHT_NOTE"
	.sectionflags	@"SHF_NOTE_NV_CUINFO"
        /*0018*/ 	.short	0x0002
        /*001a*/ 	.short	0x005a
        /*001c*/ 	.short	0x0082
	.zero		2


//--------------------- .nv.info                  --------------------------
	.section	.nv.info,"",@"SHT_CUDA_INFO"
	.align	4


	//----- nvinfo : EIATTR_REGCOUNT
	.align		4
        /*0000*/ 	.byte	0x04, 0x2f
        /*0002*/ 	.short	(.L_15 - .L_14)
	.align		4
.L_14:
        /*0004*/ 	.word	index@(_ZN7cutlass13device_kernelINS_4gemm6kernel13GemmUniversalIN4cute5tupleIJiiiiEEENS1_10collective13CollectiveMmaINS1_34MainloopSm90TmaGmmaWarpSpecializedILi5ENS5_IJNS4_1CILi1EEESB_SB_EEENS1_35KernelTmaWarpSpecializedCooperativeEEENS5_IJNSA_ILi192EEENSA_ILi112EEENSA_ILi64EEEEEENS_6half_tENS5_IJlSB_lEEESJ_SK_NS4_8TiledMMAINS4_8MMA_AtomIJNS4_4SM904GMMA25MMA_64x16x16_F32F16F16_SSILNSO_5MajorE0ELSQ_0ELNSO_7ScaleInE1ELSR_1EEEEEENS4_6LayoutINS5_IJNSA_ILi2EEESB_SB_EEENS5_IJSB_NSA_ILi0EEESX_EEEEENS5_IJNS4_10UnderscoreES10_S10_EEEEENS4_13SM90_TMA_LOADENS4_14ComposedLayoutINS4_7SwizzleILi3ELi4ELi3EEENS4_18smem_ptr_flag_bitsILi16EEENSU_INS5_IJNSA_ILi8EEESH_EEENS5_IJSH_SB_EEEEEEEvNS4_8identityES13_S1D_vS1E_EENS_8epilogue10collective6detail29Sm90TmaWarpSpecializedAdapterINS1H_15DefaultEpilogueISJ_SK_SK_NS1G_6thread17LinearCombinationISJ_Li1EffLNS1L_9ScaleType4KindE0ELNS_15FloatRoundStyleE2ESJ_EENS1_15EpilogueDefaultEEEEEvvEEEEvNT_6ParamsE)
        /*0008*/ 	.word	0x000000a8


	//----- nvinfo : EIATTR_FRAME_SIZE
	.align		4
.L_15:
        /*000c*/ 	.byte	0x04, 0x11
        /*000e*/ 	.short	(.L_17 - .L_16)
	.align		4
.L_16:
        /*0010*/ 	.word	index@(_ZN7cutlass13device_kernelINS_4gemm6kernel13GemmUniversalIN4cute5tupleIJiiiiEEENS1_10collective13CollectiveMmaINS1_34MainloopSm90TmaGmmaWarpSpecializedILi5ENS5_IJNS4_1CILi1EEESB_SB_EEENS1_35KernelTmaWarpSpecializedCooperativeEEENS5_IJNSA_ILi192EEENSA_ILi112EEENSA_ILi64EEEEEENS_6half_tENS5_IJlSB_lEEESJ_SK_NS4_8TiledMMAINS4_8MMA_AtomIJNS4_4SM904GMMA25MMA_64x16x16_F32F16F16_SSILNSO_5MajorE0ELSQ_0ELNSO_7ScaleInE1ELSR_1EEEEEENS4_6LayoutINS5_IJNSA_ILi2EEESB_SB_EEENS5_IJSB_NSA_ILi0EEESX_EEEEENS5_IJNS4_10UnderscoreES10_S10_EEEEENS4_13SM90_TMA_LOADENS4_14ComposedLayoutINS4_7SwizzleILi3ELi4ELi3EEENS4_18smem_ptr_flag_bitsILi16EEENSU_INS5_IJNSA_ILi8EEESH_EEENS5_IJSH_SB_EEEEEEEvNS4_8identityES13_S1D_vS1E_EENS_8epilogue10collective6detail29Sm90TmaWarpSpecializedAdapterINS1H_15DefaultEpilogueISJ_SK_SK_NS1G_6thread17LinearCombinationISJ_Li1EffLNS1L_9ScaleType4KindE0ELNS_15FloatRoundStyleE2ESJ_EENS1_15EpilogueDefaultEEEEEvvEEEEvNT_6ParamsE)
        /*0014*/ 	.word	0x00000000


	//----- nvinfo : EIATTR_MIN_STACK_SIZE
	.align		4
.L_17:
        /*0018*/ 	.byte	0x04, 0x12
        /*001a*/ 	.short	(.L_19 - .L_18)
	.align		4
.L_18:
        /*001c*/ 	.word	index@(_ZN7cutlass13device_kernelINS_4gemm6kernel13GemmUniversalIN4cute5tupleIJiiiiEEENS1_10collective13CollectiveMmaINS1_34MainloopSm90TmaGmmaWarpSpecializedILi5ENS5_IJNS4_1CILi1EEESB_SB_EEENS1_35KernelTmaWarpSpecializedCooperativeEEENS5_IJNSA_ILi192EEENSA_ILi112EEENSA_ILi64EEEEEENS_6half_tENS5_IJlSB_lEEESJ_SK_NS4_8TiledMMAINS4_8MMA_AtomIJNS4_4SM904GMMA25MMA_64x16x16_F32F16F16_SSILNSO_5MajorE0ELSQ_0ELNSO_7ScaleInE1ELSR_1EEEEEENS4_6LayoutINS5_IJNSA_ILi2EEESB_SB_EEENS5_IJSB_NSA_ILi0EEESX_EEEEENS5_IJNS4_10UnderscoreES10_S10_EEEEENS4_13SM90_TMA_LOADENS4_14ComposedLayoutINS4_7SwizzleILi3ELi4ELi3EEENS4_18smem_ptr_flag_bitsILi16EEENSU_INS5_IJNSA_ILi8EEESH_EEENS5_IJSH_SB_EEEEEEEvNS4_8identityES13_S1D_vS1E_EENS_8epilogue10collective6detail29Sm90TmaWarpSpecializedAdapterINS1H_15DefaultEpilogueISJ_SK_SK_NS1G_6thread17LinearCombinationISJ_Li1EffLNS1L_9ScaleType4KindE0ELNS_15FloatRoundStyleE2ESJ_EENS1_15EpilogueDefaultEEEEEvvEEEEvNT_6ParamsE)
        /*0020*/ 	.word	0x00000000
.L_19:


//--------------------- .nv.compat                --------------------------
	.section	.nv.compat,"",@"SHT_CUDA_COMPAT_INFO"
	.align	4
        /*0000*/ 	.byte	0x02, 0x09, 0x01, 0x00, 0x02, 0x02, 0x04, 0x00, 0x02, 0x05, 0x05, 0x00, 0x03, 0x07, 0x01, 0x01
        /*0010*/ 	.byte	0x02, 0x03, 0x01, 0x00, 0x02, 0x06, 0x01, 0x00, 0x04, 0x0b, 0x08, 0x00, 0x00, 0x00, 0x00, 0x00
        /*0020*/ 	.byte	0x00, 0x00, 0x00, 0x00


//--------------------- .nv.info._ZN7cutlass13device_kernelINS_4gemm6kernel13GemmUniversalIN4cute5tupleIJiiiiEEENS1_10collective13CollectiveMmaINS1_34MainloopSm90TmaGmmaWarpSpecializedILi5ENS5_IJNS4_1CILi1EEESB_SB_EEENS1_35KernelTmaWarpSpecializedCooperativeEEENS5_IJNSA_ILi192EEENSA_ILi112EEENSA_ILi64EEEEEENS_6half_tENS5_IJlSB_lEEESJ_SK_NS4_8TiledMMAINS4_8MMA_AtomIJNS4_4SM904GMMA25MMA_64x16x16_F32F16F16_SSILNSO_5MajorE0ELSQ_0ELNSO_7ScaleInE1ELSR_1EEEEEENS4_6LayoutINS5_IJNSA_ILi2EEESB_SB_EEENS5_IJSB_NSA_ILi0EEESX_EEEEENS5_IJNS4_10UnderscoreES10_S10_EEEEENS4_13SM90_TMA_LOADENS4_14ComposedLayoutINS4_7SwizzleILi3ELi4ELi3EEENS4_18smem_ptr_flag_bitsILi16EEENSU_INS5_IJNSA_ILi8EEESH_EEENS5_IJSH_SB_EEEEEEEvNS4_8identityES13_S1D_vS1E_EENS_8epilogue10collective6detail29Sm90TmaWarpSpecializedAdapterINS1H_15DefaultEpilogueISJ_SK_SK_NS1G_6thread17LinearCombinationISJ_Li1EffLNS1L_9ScaleType4KindE0ELNS_15FloatRoundStyleE2ESJ_EENS1_15EpilogueDefaultEEEEEvvEEEEvNT_6ParamsE --------------------------
	.section	.nv.info._ZN7cutlass13device_kernelINS_4gemm6kernel13GemmUniversalIN4cute5tupleIJiiiiEEENS1_10collective13CollectiveMmaINS1_34MainloopSm90TmaGmmaWarpSpecializedILi5ENS5_IJNS4_1CILi1EEESB_SB_EEENS1_35KernelTmaWarpSpecializedCooperativeEEENS5_IJNSA_ILi192EEENSA_ILi112EEENSA_ILi64EEEEEENS_6half_tENS5_IJlSB_lEEESJ_SK_NS4_8TiledMMAINS4_8MMA_AtomIJNS4_4SM904GMMA25MMA_64x16x16_F32F16F16_SSILNSO_5MajorE0ELSQ_0ELNSO_7ScaleInE1ELSR_1EEEEEENS4_6LayoutINS5_IJNSA_ILi2EEESB_SB_EEENS5_IJSB_NSA_ILi0EEESX_EEEEENS5_IJNS4_10UnderscoreES10_S10_EEEEENS4_13SM90_TMA_LOADENS4_14ComposedLayoutINS4_7SwizzleILi3ELi4ELi3EEENS4_18smem_ptr_flag_bitsILi16EEENSU_INS5_IJNSA_ILi8EEESH_EEENS5_IJSH_SB_EEEEEEEvNS4_8identityES13_S1D_vS1E_EENS_8epilogue10collective6detail29Sm90TmaWarpSpecializedAdapterINS1H_15DefaultEpilogueISJ_SK_SK_NS1G_6thread17LinearCombinationISJ_Li1EffLNS1L_9ScaleType4KindE0ELNS_15FloatRoundStyleE2ESJ_EENS1_15EpilogueDefaultEEEEEvvEEEEvNT_6ParamsE,"",@"SHT_CUDA_INFO"
	.sectionflags	@""
	.align	4


	//----- nvinfo : EIATTR_CUDA_API_VERSION
	.align		4
        /*0000*/ 	.byte	0x04, 0x37
        /*0002*/ 	.short	(.L_21 - .L_20)
.L_20:
        /*0004*/ 	.word	0x00000082


	//----- nvinfo : EIATTR_KPARAM_INFO
	.align		4
.L_21:
        /*0008*/ 	.byte	0x04, 0x17
        /*000a*/ 	.short	(.L_23 - .L_22)
.L_22:
        /*000c*/ 	.word	0x00000000
        /*0010*/ 	.short	0x0000
        /*0012*/ 	.short	0x0070
        /*0014*/ 	.byte	0x00, 0xf0, 0x01, 0x10


	//----- nvinfo : EIATTR_SPARSE_MMA_MASK
	.align		4
.L_23:
        /*0018*/ 	.byte	0x03, 0x50
        /*001a*/ 	.short	0x0000


	//----- nvinfo : EIATTR_MAXREG_COUNT
	.align		4
        /*001c*/ 	.byte	0x03, 0x1b
        /*001e*/ 	.short	0x00a8


	//----- nvinfo : EIATTR_NUM_BARRIERS
	.align		4
        /*0020*/ 	.byte	0x02, 0x4c
        /*0022*/ 	.byte	0x01
	.zero		1


	//----- nvinfo : EIATTR_EXTERNS
	.align		4
        /*0024*/ 	.byte	0x04, 0x0f
        /*0026*/ 	.short	(.L_25 - .L_24)


	//   ....[0]....
	.align		4
.L_24:
        /*0028*/ 	.word	index@(__assertfail)


	//----- nvinfo : EIATTR_MERCURY_ISA_VERSION
	.align		4
.L_25:
        /*002c*/ 	.byte	0x03, 0x5f
        /*002e*/ 	.short	0x0101


	//----- nvinfo : EIATTR_INT_WARP_WIDE_INSTR_OFFSETS
	.align		4
        /*0030*/ 	.byte	0x04, 0x31
        /*0032*/ 	.short	(.L_27 - .L_26)


	//   ....[0]....
.L_26:
        /*0034*/ 	.word	0x000003d0


	//   ....[1]....
        /*0038*/ 	.word	0x00000400


	//   ....[2]....
        /*003c*/ 	.word	0x000004e0


	//----- nvinfo : EIATTR_COOP_GROUP_MASK_REGIDS
	.align		4
.L_27:
        /*0040*/ 	.byte	0x04, 0x29
        /*0042*/ 	.short	(.L_29 - .L_28)


	//   ....[0]....
.L_28:
        /*0044*/ 	.word	0xffffffff


	//   ....[1]....
        /*0048*/ 	.word	0xffffffff


	//   ....[2]....
        /*004c*/ 	.word	0xffffffff


	//   ....[3]....
        /*0050*/ 	.word	0xffffffff


	//   ....[4]....
        /*0054*/ 	.word	0xffffffff


	//----- nvinfo : EIATTR_COOP_GROUP_INSTR_OFFSETS
	.align		4
.L_29:
        /*0058*/ 	.byte	0x04, 0x28
        /*005a*/ 	.short	(.L_31 - .L_30)


	//   ....[0]....
.L_30:
        /*005c*/ 	.word	0x00000060


	//   ....[1]....
        /*0060*/ 	.word	0x00000070


	//   ....[2]....
        /*0064*/ 	.word	0x00000130


	//   ....[3]....
        /*0068*/ 	.word	0x000002e0


	//   ....[4]....
        /*006c*/ 	.word	0x00000f90


	//----- nvinfo : EIATTR_REG_RECONFIG
	.align		4
.L_31:
        /*0070*/ 	.byte	0x01, 0x54
	.zero		2


	//----- nvinfo : EIATTR_SYSCALL_OFFSETS
	.align		4
        /*0074*/ 	.byte	0x04, 0x46
        /*0076*/ 	.short	(.L_33 - .L_32)


	//   ....[0]....
.L_32:
        /*0078*/ 	.word	0x00001150


	//----- nvinfo : EIATTR_MBARRIER_INSTR_OFFSETS
	.align		4
.L_33:
        /*007c*/ 	.byte	0x04, 0x39
        /*007e*/ 	.short	(.L_35 - .L_34)


	//   ....[0]....
.L_34:
        /*0080*/ 	.word	0x00000230
        /*0084*/ 	.word	0x000000ff
        /*0088*/ 	.word	0x00000000
        /*008c*/ 	.short	0x0100
        /*008e*/ 	.byte	0x08
	.zero		1


	//   ....[1]....
        /*0090*/ 	.word	0x00000240
        /*0094*/ 	.word	0x000000ff
        /*0098*/ 	.word	0x00000028
        /*009c*/ 	.short	0x0100
        /*009e*/ 	.byte	0x08
	.zero		1


	//   ....[2]....
        /*00a0*/ 	.word	0x00000250
        /*00a4*/ 	.word	0x000000ff
        /*00a8*/ 	.word	0x00000008
        /*00ac*/ 	.short	0x0100
        /*00ae*/ 	.byte	0x08
	.zero		1


	//   ....[3]....
        /*00b0*/ 	.word	0x00000260
        /*00b4*/ 	.word	0x000000ff
        /*00b8*/ 	.word	0x00000030
        /*00bc*/ 	.short	0x0100
        /*00be*/ 	.byte	0x08
	.zero		1


	//   ....[4]....
        /*00c0*/ 	.word	0x00000270
        /*00c4*/ 	.word	0x000000ff
        /*00c8*/ 	.word	0x00000010
        /*00cc*/ 	.short	0x0100
        /*00ce*/ 	.byte	0x08
	.zero		1


	//   ....[5]....
        /*00d0*/ 	.word	0x00000280
        /*00d4*/ 	.word	0x000000ff
        /*00d8*/ 	.word	0x00000038
        /*00dc*/ 	.short	0x0100
        /*00de*/ 	.byte	0x08
	.zero		1


	//   ....[6]....
        /*00e0*/ 	.word	0x00000290
        /*00e4*/ 	.word	0x000000ff
        /*00e8*/ 	.word	0x00000018
        /*00ec*/ 	.short	0x0100
        /*00ee*/ 	.byte	0x08
	.zero		1


	//   ....[7]....
        /*00f0*/ 	.word	0x000002a0
        /*00f4*/ 	.word	0x000000ff
        /*00f8*/ 	.word	0x00000040
        /*00fc*/ 	.short	0x0100
        /*00fe*/ 	.byte	0x08
	.zero		1


	//   ....[8]....
        /*0100*/ 	.word	0x000002b0
        /*0104*/ 	.word	0x000000ff
        /*0108*/ 	.word	0x00000020
        /*010c*/ 	.short	0x0100
        /*010e*/ 	.byte	0x08
	.zero		1


	//   ....[9]....
        /*0110*/ 	.word	0x000002c0
        /*0114*/ 	.word	0x000000ff
        /*0118*/ 	.word	0x00000048
        /*011c*/ 	.short	0x0100
        /*011e*/ 	.byte	0x08
	.zero		1


	//   ....[10]....
        /*0120*/ 	.word	0x00000550
        /*0124*/ 	.word	0x000000ff
        /*0128*/ 	.word	0x00000060
        /*012c*/ 	.short	0x0100
        /*012e*/ 	.byte	0x06
	.zero		1


	//   ....[11]....
        /*0130*/ 	.word	0x000005b0
        /*0134*/ 	.word	0x000000ff
        /*0138*/ 	.word	0x00000068
        /*013c*/ 	.short	0x0100
        /*013e*/ 	.byte	0x06
	.zero		1


	//   ....[12]....
        /*0140*/ 	.word	0x000011d0
        /*0144*/ 	.word	0x00000003
        /*0148*/ 	.word	0x00000000
        /*014c*/ 	.short	0x010a
        /*014e*/ 	.byte	0x3f
	.zero		1


	//   ....[13]....
        /*0150*/ 	.word	0x00001210
        /*0154*/ 	.word	0x00000003
        /*0158*/ 	.word	0x00000000
        /*015c*/ 	.short	0x010a
        /*015e*/ 	.byte	0x3f
	.zero		1


	//   ....[14]....
        /*0160*/ 	.word	0x00002940
        /*0164*/ 	.word	0x000000ff
        /*0168*/ 	.word	0x00000000
        /*016c*/ 	.short	0x010a
        /*016e*/ 	.byte	0x08
	.zero		1


	//   ....[15]....
        /*0170*/ 	.word	0x00002980
        /*0174*/ 	.word	0x000000ff
        /*0178*/ 	.word	0x00000000
        /*017c*/ 	.short	0x010a
        /*017e*/ 	.byte	0x08
	.zero		1


	//   ....[16]....
        /*0180*/ 	.word	0x00003fd0
        /*0184*/ 	.word	0x000000ff
        /*0188*/ 	.word	0x00000000
        /*018c*/ 	.short	0x0101
        /*018e*/ 	.byte	0x08
	.zero		1


	//   ....[17]....
        /*0190*/ 	.word	0x00004180
        /*0194*/ 	.word	0x00000000
        /*0198*/ 	.word	0x00000000
        /*019c*/ 	.short	0x0101
        /*019e*/ 	.byte	0x3f
	.zero		1


	//   ....[18]....
        /*01a0*/ 	.word	0x0000c180
        /*01a4*/ 	.word	0x0000000e
        /*01a8*/ 	.word	0x00000028
        /*01ac*/ 	.short	0x010a
        /*01ae*/ 	.byte	0x3f
	.zero		1


	//   ....[19]....
        /*01b0*/ 	.word	0x0000c500
        /*01b4*/ 	.word	0x00000006
        /*01b8*/ 	.word	0x00000068
        /*01bc*/ 	.short	0x0101
        /*01be*/ 	.byte	0x3f
	.zero		1


	//   ....[20]....
        /*01c0*/ 	.word	0x0000cc30
        /*01c4*/ 	.word	0x00000007
        /*01c8*/ 	.word	0x00000000
        /*01cc*/ 	.short	0x010a
        /*01ce*/ 	.byte	0x3f
	.zero		1


	//   ....[21]....
        /*01d0*/ 	.word	0x0000ccb0
        /*01d4*/ 	.word	0x00000009
        /*01d8*/ 	.word	0x00000000
        /*01dc*/ 	.short	0x010a
        /*01de*/ 	.byte	0x3f
	.zero		1


	//   ....[22]....
        /*01e0*/ 	.word	0x0000cd40
        /*01e4*/ 	.word	0x00000006
        /*01e8*/ 	.word	0x00000000
        /*01ec*/ 	.short	0x010a
        /*01ee*/ 	.byte	0x3f
	.zero		1


	//   ....[23]....
        /*01f0*/ 	.word	0x0000cdd0
        /*01f4*/ 	.word	0x00000009
        /*01f8*/ 	.word	0x00000000
        /*01fc*/ 	.short	0x010a
        /*01fe*/ 	.byte	0x3f
	.zero		1


	//   ....[24]....
        /*0200*/ 	.word	0x0000ce60
        /*0204*/ 	.word	0x00000003
        /*0208*/ 	.word	0x00000000
        /*020c*/ 	.short	0x010a
        /*020e*/ 	.byte	0x3f
	.zero		1


	//   ....[25]....
        /*0210*/ 	.word	0x0000cec0
        /*0214*/ 	.word	0x00000003
        /*0218*/ 	.word	0x00000000
        /*021c*/ 	.short	0x010a
        /*021e*/ 	.byte	0x3f
	.zero		1


	//   ....[26]....
        /*0220*/ 	.word	0x0000cf20
        /*0224*/ 	.word	0x00000005
        /*0228*/ 	.word	0x00000000
        /*022c*/ 	.short	0x010a
        /*022e*/ 	.byte	0x3f
	.zero		1


	//   ....[27]....
        /*0230*/ 	.word	0x0000cff0
        /*0234*/ 	.word	0x0000000e
        /*0238*/ 	.word	0x00000028
        /*023c*/ 	.short	0x010a
        /*023e*/ 	.byte	0x3f
	.zero		1


	//   ....[28]....
        /*0240*/ 	.word	0x0000d0c0
        /*0244*/ 	.word	0x00000007
        /*0248*/ 	.word	0x00000000
        /*024c*/ 	.short	0x010a
        /*024e*/ 	.byte	0x3f
	.zero		1


	//   ....[29]....
        /*0250*/ 	.word	0x0000d110
        /*0254*/ 	.word	0x00000009
        /*0258*/ 	.word	0x00000000
        /*025c*/ 	.short	0x010a
        /*025e*/ 	.byte	0x3f
	.zero		1


	//   ....[30]....
        /*0260*/ 	.word	0x0000d160
        /*0264*/ 	.word	0x00000006
        /*0268*/ 	.word	0x00000000
        /*026c*/ 	.short	0x010a
        /*026e*/ 	.byte	0x3f
	.zero		1


	//   ....[31]....
        /*0270*/ 	.word	0x0000d1b0
        /*0274*/ 	.word	0x00000009
        /*0278*/ 	.word	0x00000000
        /*027c*/ 	.short	0x010a
        /*027e*/ 	.byte	0x3f
	.zero		1


	//----- nvinfo : EIATTR_NUM_MBARRIERS
	.align		4
.L_35:
        /*0280*/ 	.byte	0x03, 0x38
        /*0282*/ 	.short	0x000c


	//----- nvinfo : EIATTR_EXIT_INSTR_OFFSETS
	.align		4
        /*0284*/ 	.byte	0x04, 0x1c
        /*0286*/ 	.short	(.L_37 - .L_36)


	//   ....[0]....
.L_36:
        /*0288*/ 	.word	0x00000600


	//   ....[1]....
        /*028c*/ 	.word	0x00000ec0


	//   ....[2]....
        /*0290*/ 	.word	0x0000b7f0


	//   ....[3]....
        /*0294*/ 	.word	0x0000be20


	//   ....[4]....
        /*0298*/ 	.word	0x0000ceb0


	//----- nvinfo : EIATTR_MAX_THREADS
	.align		4
.L_37:
        /*029c*/ 	.byte	0x04, 0x05
        /*029e*/ 	.short	(.L_39 - .L_38)
.L_38:
        /*02a0*/ 	.word	0x00000180
        /*02a4*/ 	.word	0x00000001
        /*02a8*/ 	.word	0x00000001


	//----- nvinfo : EIATTR_CRS_STACK_SIZE
	.align		4
.L_39:
        /*02ac*/ 	.byte	0x04, 0x1e
        /*02ae*/ 	.short	(.L_41 - .L_40)
.L_40:
        /*02b0*/ 	.word	0x00000000


	//----- nvinfo : EIATTR_CBANK_PARAM_SIZE
	.align		4
.L_41:
        /*02b4*/ 	.byte	0x03, 0x19
        /*02b6*/ 	.short	0x0470


	//----- nvinfo : EIATTR_PARAM_CBANK
	.align		4
        /*02b8*/ 	.byte	0x04, 0x0a
        /*02ba*/ 	.short	(.L_43 - .L_42)
	.align		4
.L_42:
        /*02bc*/ 	.word	index@(.nv.constant0._ZN7cutlass13device_kernelINS_4gemm6kernel13GemmUniversalIN4cute5tupleIJiiiiEEENS1_10collective13CollectiveMmaINS1_34MainloopSm90TmaGmmaWarpSpecializedILi5ENS5_IJNS4_1CILi1EEESB_SB_EEENS1_35KernelTmaWarpSpecializedCooperativeEEENS5_IJNSA_ILi192EEENSA_ILi112EEENSA_ILi64EEEEEENS_6half_tENS5_IJlSB_lEEESJ_SK_NS4_8TiledMMAINS4_8MMA_AtomIJNS4_4SM904GMMA25MMA_64x16x16_F32F16F16_SSILNSO_5MajorE0ELSQ_0ELNSO_7ScaleInE1ELSR_1EEEEEENS4_6LayoutINS5_IJNSA_ILi2EEESB_SB_EEENS5_IJSB_NSA_ILi0EEESX_EEEEENS5_IJNS4_10UnderscoreES10_S10_EEEEENS4_13SM90_TMA_LOADENS4_14ComposedLayoutINS4_7SwizzleILi3ELi4ELi3EEENS4_18smem_ptr_flag_bitsILi16EEENSU_INS5_IJNSA_ILi8EEESH_EEENS5_IJSH_SB_EEEEEEEvNS4_8identityES13_S1D_vS1E_EENS_8epilogue10collective6detail29Sm90TmaWarpSpecializedAdapterINS1H_15DefaultEpilogueISJ_SK_SK_NS1G_6thread17LinearCombinationISJ_Li1EffLNS1L_9ScaleType4KindE0ELNS_15FloatRoundStyleE2ESJ_EENS1_15EpilogueDefaultEEEEEvvEEEEvNT_6ParamsE)
        /*02c0*/ 	.short	0x0210
        /*02c2*/ 	.short	0x0470


	//----- nvinfo : EIATTR_SW_WAR
	.align		4
.L_43:
        /*02c4*/ 	.byte	0x04, 0x36
        /*02c6*/ 	.short	(.L_45 - .L_44)
.L_44:
        /*02c8*/ 	.word	0x00000008
.L_45:


//--------------------- .nv.callgraph             --------------------------
	.section	.nv.callgraph,"",@"SHT_CUDA_CALLGRAPH"
	.align	4
	.sectionentsize	8
	.align		4
        /*0000*/ 	.word	0x00000000
	.align		4
        /*0004*/ 	.word	0xffffffff
	.align		4
        /*0008*/ 	.word	index@(_ZN7cutlass13device_kernelINS_4gemm6kernel13GemmUniversalIN4cute5tupleIJiiiiEEENS1_10collective13CollectiveMmaINS1_34MainloopSm90TmaGmmaWarpSpecializedILi5ENS5_IJNS4_1CILi1EEESB_SB_EEENS1_35KernelTmaWarpSpecializedCooperativeEEENS5_IJNSA_ILi192EEENSA_ILi112EEENSA_ILi64EEEEEENS_6half_tENS5_IJlSB_lEEESJ_SK_NS4_8TiledMMAINS4_8MMA_AtomIJNS4_4SM904GMMA25MMA_64x16x16_F32F16F16_SSILNSO_5MajorE0ELSQ_0ELNSO_7ScaleInE1ELSR_1EEEEEENS4_6LayoutINS5_IJNSA_ILi2EEESB_SB_EEENS5_IJSB_NSA_ILi0EEESX_EEEEENS5_IJNS4_10UnderscoreES10_S10_EEEEENS4_13SM90_TMA_LOADENS4_14ComposedLayoutINS4_7SwizzleILi3ELi4ELi3EEENS4_18smem_ptr_flag_bitsILi16EEENSU_INS5_IJNSA_ILi8EEESH_EEENS5_IJSH_SB_EEEEEEEvNS4_8identityES13_S1D_vS1E_EENS_8epilogue10collective6detail29Sm90TmaWarpSpecializedAdapterINS1H_15DefaultEpilogueISJ_SK_SK_NS1G_6thread17LinearCombinationISJ_Li1EffLNS1L_9ScaleType4KindE0ELNS_15FloatRoundStyleE2ESJ_EENS1_15EpilogueDefaultEEEEEvvEEEEvNT_6ParamsE)
	.align		4
        /*000c*/ 	.word	index@(__assertfail)
	.align		4
        /*0010*/ 	.word	0x00000000
	.align		4
        /*0014*/ 	.word	0xfffffffe
	.align		4
        /*0018*/ 	.word	0x00000000
	.align		4
        /*001c*/ 	.word	0xfffffffd
	.align		4
        /*0020*/ 	.word	0x00000000
	.align		4
        /*0024*/ 	.word	0xfffffffc


//--------------------- .nv.constant4             --------------------------
	.section	.nv.constant4,"a",@progbits
	.align	8
	.align		8
.nv.constant4:
        /*0000*/ 	.dword	__assertfail
	.align		8
        /*0008*/ 	.dword	__unnamed_1
	.align		8
        /*0010*/ 	.dword	_ZN39_INTERNAL_13d0799e_4_k_cu_2dae39e0_31974cuda3std3__45__cpo5beginE
	.align		8
        /*0018*/ 	.dword	_ZN39_INTERNAL_13d0799e_4_k_cu_2dae39e0_31974cuda3std3__45__cpo3endE
	.align		8
        /*0020*/ 	.dword	_ZN39_INTERNAL_13d0799e_4_k_cu_2dae39e0_31974cuda3std3__45__cpo6cbeginE
	.align		8
        /*0028*/ 	.dword	_ZN39_INTERNAL_13d0799e_4_k_cu_2dae39e0_31974cuda3std3__45__cpo4cendE
	.align		8
        /*0030*/ 	.dword	_ZN39_INTERNAL_13d0799e_4_k_cu_2dae39e0_31974cuda3std3__441_GLOBAL__N__13d0799e_4_k_cu_2dae39e0_31976ignoreE
	.align		8
        /*0038*/ 	.dword	_ZN39_INTERNAL_13d0799e_4_k_cu_2dae39e0_31974cuda3std3__419piecewise_constructE
	.align		8
        /*0040*/ 	.dword	_ZN39_INTERNAL_13d0799e_4_k_cu_2dae39e0_31974cuda3std3__48in_placeE
	.align		8
        /*0048*/ 	.dword	_ZN39_INTERNAL_13d0799e_4_k_cu_2dae39e0_31974cuda3std6ranges3__45__cpo4swapE
	.align		8
        /*0050*/ 	.dword	_ZN39_INTERNAL_13d0799e_4_k_cu_2dae39e0_31974cuda3std6ranges3__45__cpo9iter_moveE
	.align		8
        /*0058*/ 	.dword	_ZN39_INTERNAL_13d0799e_4_k_cu_2dae39e0_31974cute7productE
	.align		8
        /*0060*/ 	.dword	_ZN39_INTERNAL_13d0799e_4_k_cu_2dae39e0_31974cute1_E
	.align		8
        /*0068*/ 	.dword	$str$22
	.align		8
        /*0070*/ 	.dword	$str$23


//--------------------- .text._ZN7cutlass13device_kernelINS_4gemm6kernel13GemmUniversalIN4cute5tupleIJiiiiEEENS1_10collective13CollectiveMmaINS1_34MainloopSm90TmaGmmaWarpSpecializedILi5ENS5_IJNS4_1CILi1EEESB_SB_EEENS1_35KernelTmaWarpSpecializedCooperativeEEENS5_IJNSA_ILi192EEENSA_ILi112EEENSA_ILi64EEEEEENS_6half_tENS5_IJlSB_lEEESJ_SK_NS4_8TiledMMAINS4_8MMA_AtomIJNS4_4SM904GMMA25MMA_64x16x16_F32F16F16_SSILNSO_5MajorE0ELSQ_0ELNSO_7ScaleInE1ELSR_1EEEEEENS4_6LayoutINS5_IJNSA_ILi2EEESB_SB_EEENS5_IJSB_NSA_ILi0EEESX_EEEEENS5_IJNS4_10UnderscoreES10_S10_EEEEENS4_13SM90_TMA_LOADENS4_14ComposedLayoutINS4_7SwizzleILi3ELi4ELi3EEENS4_18smem_ptr_flag_bitsILi16EEENSU_INS5_IJNSA_ILi8EEESH_EEENS5_IJSH_SB_EEEEEEEvNS4_8identityES13_S1D_vS1E_EENS_8epilogue10collective6detail29Sm90TmaWarpSpecializedAdapterINS1H_15DefaultEpilogueISJ_SK_SK_NS1G_6thread17LinearCombinationISJ_Li1EffLNS1L_9ScaleType4KindE0ELNS_15FloatRoundStyleE2ESJ_EENS1_15EpilogueDefaultEEEEEvvEEEEvNT_6ParamsE --------------------------
	.section	.text._ZN7cutlass13device_kernelINS_4gemm6kernel13GemmUniversalIN4cute5tupleIJiiiiEEENS1_10collective13CollectiveMmaINS1_34MainloopSm90TmaGmmaWarpSpecializedILi5ENS5_IJNS4_1CILi1EEESB_SB_EEENS1_35KernelTmaWarpSpecializedCooperativeEEENS5_IJNSA_ILi192EEENSA_ILi112EEENSA_ILi64EEEEEENS_6half_tENS5_IJlSB_lEEESJ_SK_NS4_8TiledMMAINS4_8MMA_AtomIJNS4_4SM904GMMA25MMA_64x16x16_F32F16F16_SSILNSO_5MajorE0ELSQ_0ELNSO_7ScaleInE1ELSR_1EEEEEENS4_6LayoutINS5_IJNSA_ILi2EEESB_SB_EEENS5_IJSB_NSA_ILi0EEESX_EEEEENS5_IJNS4_10UnderscoreES10_S10_EEEEENS4_13SM90_TMA_LOADENS4_14ComposedLayoutINS4_7SwizzleILi3ELi4ELi3EEENS4_18smem_ptr_flag_bitsILi16EEENSU_INS5_IJNSA_ILi8EEESH_EEENS5_IJSH_SB_EEEEEEEvNS4_8identityES13_S1D_vS1E_EENS_8epilogue10collective6detail29Sm90TmaWarpSpecializedAdapterINS1H_15DefaultEpilogueISJ_SK_SK_NS1G_6thread17LinearCombinationISJ_Li1EffLNS1L_9ScaleType4KindE0ELNS_15FloatRoundStyleE2ESJ_EENS1_15EpilogueDefaultEEEEEvvEEEEvNT_6ParamsE,"ax",@progbits
	.align	128
.text._ZN7cutlass13device_kernelINS_4gemm6kernel13GemmUniversalIN4cute5tupleIJiiiiEEENS1_10collective13CollectiveMmaINS1_34MainloopSm90TmaGmmaWarpSpecializedILi5ENS5_IJNS4_1CILi1EEESB_SB_EEENS1_35KernelTmaWarpSpecializedCooperativeEEENS5_IJNSA_ILi192EEENSA_ILi112EEENSA_ILi64EEEEEENS_6half_tENS5_IJlSB_lEEESJ_SK_NS4_8TiledMMAINS4_8MMA_AtomIJNS4_4SM904GMMA25MMA_64x16x16_F32F16F16_SSILNSO_5MajorE0ELSQ_0ELNSO_7ScaleInE1ELSR_1EEEEEENS4_6LayoutINS5_IJNSA_ILi2EEESB_SB_EEENS5_IJSB_NSA_ILi0EEESX_EEEEENS5_IJNS4_10UnderscoreES10_S10_EEEEENS4_13SM90_TMA_LOADENS4_14ComposedLayoutINS4_7SwizzleILi3ELi4ELi3EEENS4_18smem_ptr_flag_bitsILi16EEENSU_INS5_IJNSA_ILi8EEESH_EEENS5_IJSH_SB_EEEEEEEvNS4_8identityES13_S1D_vS1E_EENS_8epilogue10collective6detail29Sm90TmaWarpSpecializedAdapterINS1H_15DefaultEpilogueISJ_SK_SK_NS1G_6thread17LinearCombinationISJ_Li1EffLNS1L_9ScaleType4KindE0ELNS_15FloatRoundStyleE2ESJ_EENS1_15EpilogueDefaultEEEEEvvEEEEvNT_6ParamsE:
        .type           _ZN7cutlass13device_kernelINS_4gemm6kernel13GemmUniversalIN4cute5tupleIJiiiiEEENS1_10collective13CollectiveMmaINS1_34MainloopSm90TmaGmmaWarpSpecializedILi5ENS5_IJNS4_1CILi1EEESB_SB_EEENS1_35KernelTmaWarpSpecializedCooperativeEEENS5_IJNSA_ILi192EEENSA_ILi112EEENSA_ILi64EEEEEENS_6half_tENS5_IJlSB_lEEESJ_SK_NS4_8TiledMMAINS4_8MMA_AtomIJNS4_4SM904GMMA25MMA_64x16x16_F32F16F16_SSILNSO_5MajorE0ELSQ_0ELNSO_7ScaleInE1ELSR_1EEEEEENS4_6LayoutINS5_IJNSA_ILi2EEESB_SB_EEENS5_IJSB_NSA_ILi0EEESX_EEEEENS5_IJNS4_10UnderscoreES10_S10_EEEEENS4_13SM90_TMA_LOADENS4_14ComposedLayoutINS4_7SwizzleILi3ELi4ELi3EEENS4_18smem_ptr_flag_bitsILi16EEENSU_INS5_IJNSA_ILi8EEESH_EEENS5_IJSH_SB_EEEEEEEvNS4_8identityES13_S1D_vS1E_EENS_8epilogue10collective6detail29Sm90TmaWarpSpecializedAdapterINS1H_15DefaultEpilogueISJ_SK_SK_NS1G_6thread17LinearCombinationISJ_Li1EffLNS1L_9ScaleType4KindE0ELNS_15FloatRoundStyleE2ESJ_EENS1_15EpilogueDefaultEEEEEvvEEEEvNT_6ParamsE,@function
        .size           _ZN7cutlass13device_kernelINS_4gemm6kernel13GemmUniversalIN4cute5tupleIJiiiiEEENS1_10collective13CollectiveMmaINS1_34MainloopSm90TmaGmmaWarpSpecializedILi5ENS5_IJNS4_1CILi1EEESB_SB_EEENS1_35KernelTmaWarpSpecializedCooperativeEEENS5_IJNSA_ILi192EEENSA_ILi112EEENSA_ILi64EEEEEENS_6half_tENS5_IJlSB_lEEESJ_SK_NS4_8TiledMMAINS4_8MMA_AtomIJNS4_4SM904GMMA25MMA_64x16x16_F32F16F16_SSILNSO_5MajorE0ELSQ_0ELNSO_7ScaleInE1ELSR_1EEEEEENS4_6LayoutINS5_IJNSA_ILi2EEESB_SB_EEENS5_IJSB_NSA_ILi0EEESX_EEEEENS5_IJNS4_10UnderscoreES10_S10_EEEEENS4_13SM90_TMA_LOADENS4_14ComposedLayoutINS4_7SwizzleILi3ELi4ELi3EEENS4_18smem_ptr_flag_bitsILi16EEENSU_INS5_IJNSA_ILi8EEESH_EEENS5_IJSH_SB_EEEEEEEvNS4_8identityES13_S1D_vS1E_EENS_8epilogue10collective6detail29Sm90TmaWarpSpecializedAdapterINS1H_15DefaultEpilogueISJ_SK_SK_NS1G_6thread17LinearCombinationISJ_Li1EffLNS1L_9ScaleType4KindE0ELNS_15FloatRoundStyleE2ESJ_EENS1_15EpilogueDefaultEEEEEvvEEEEvNT_6ParamsE,(.L_x_290 - _ZN7cutlass13device_kernelINS_4gemm6kernel13GemmUniversalIN4cute5tupleIJiiiiEEENS1_10collective13CollectiveMmaINS1_34MainloopSm90TmaGmmaWarpSpecializedILi5ENS5_IJNS4_1CILi1EEESB_SB_EEENS1_35KernelTmaWarpSpecializedCooperativeEEENS5_IJNSA_ILi192EEENSA_ILi112EEENSA_ILi64EEEEEENS_6half_tENS5_IJlSB_lEEESJ_SK_NS4_8TiledMMAINS4_8MMA_AtomIJNS4_4SM904GMMA25MMA_64x16x16_F32F16F16_SSILNSO_5MajorE0ELSQ_0ELNSO_7ScaleInE1ELSR_1EEEEEENS4_6LayoutINS5_IJNSA_ILi2EEESB_SB_EEENS5_IJSB_NSA_ILi0EEESX_EEEEENS5_IJNS4_10UnderscoreES10_S10_EEEEENS4_13SM90_TMA_LOADENS4_14ComposedLayoutINS4_7SwizzleILi3ELi4ELi3EEENS4_18smem_ptr_flag_bitsILi16EEENSU_INS5_IJNSA_ILi8EEESH_EEENS5_IJSH_SB_EEEEEEEvNS4_8identityES13_S1D_vS1E_EENS_8epilogue10collective6detail29Sm90TmaWarpSpecializedAdapterINS1H_15DefaultEpilogueISJ_SK_SK_NS1G_6thread17LinearCombinationISJ_Li1EffLNS1L_9ScaleType4KindE0ELNS_15FloatRoundStyleE2ESJ_EENS1_15EpilogueDefaultEEEEEvvEEEEvNT_6ParamsE)
        .other          _ZN7cutlass13device_kernelINS_4gemm6kernel13GemmUniversalIN4cute5tupleIJiiiiEEENS1_10collective13CollectiveMmaINS1_34MainloopSm90TmaGmmaWarpSpecializedILi5ENS5_IJNS4_1CILi1EEESB_SB_EEENS1_35KernelTmaWarpSpecializedCooperativeEEENS5_IJNSA_ILi192EEENSA_ILi112EEENSA_ILi64EEEEEENS_6half_tENS5_IJlSB_lEEESJ_SK_NS4_8TiledMMAINS4_8MMA_AtomIJNS4_4SM904GMMA25MMA_64x16x16_F32F16F16_SSILNSO_5MajorE0ELSQ_0ELNSO_7ScaleInE1ELSR_1EEEEEENS4_6LayoutINS5_IJNSA_ILi2EEESB_SB_EEENS5_IJSB_NSA_ILi0EEESX_EEEEENS5_IJNS4_10UnderscoreES10_S10_EEEEENS4_13SM90_TMA_LOADENS4_14ComposedLayoutINS4_7SwizzleILi3ELi4ELi3EEENS4_18smem_ptr_flag_bitsILi16EEENSU_INS5_IJNSA_ILi8EEESH_EEENS5_IJSH_SB_EEEEEEEvNS4_8identityES13_S1D_vS1E_EENS_8epilogue10collective6detail29Sm90TmaWarpSpecializedAdapterINS1H_15DefaultEpilogueISJ_SK_SK_NS1G_6thread17LinearCombinationISJ_Li1EffLNS1L_9ScaleType4KindE0ELNS_15FloatRoundStyleE2ESJ_EENS1_15EpilogueDefaultEEEEEvvEEEEvNT_6ParamsE,@"STO_CUDA_ENTRY STV_DEFAULT"
_ZN7cutlass13device_kernelINS_4gemm6kernel13GemmUniversalIN4cute5tupleIJiiiiEEENS1_10collective13CollectiveMmaINS1_34MainloopSm90TmaGmmaWarpSpecializedILi5ENS5_IJNS4_1CILi1EEESB_SB_EEENS1_35KernelTmaWarpSpecializedCooperativeEEENS5_IJNSA_ILi192EEENSA_ILi112EEENSA_ILi64EEEEEENS_6half_tENS5_IJlSB_lEEESJ_SK_NS4_8TiledMMAINS4_8MMA_AtomIJNS4_4SM904GMMA25MMA_64x16x16_F32F16F16_SSILNSO_5MajorE0ELSQ_0ELNSO_7ScaleInE1ELSR_1EEEEEENS4_6LayoutINS5_IJNSA_ILi2EEESB_SB_EEENS5_IJSB_NSA_ILi0EEESX_EEEEENS5_IJNS4_10UnderscoreES10_S10_EEEEENS4_13SM90_TMA_LOADENS4_14ComposedLayoutINS4_7SwizzleILi3ELi4ELi3EEENS4_18smem_ptr_flag_bitsILi16EEENSU_INS5_IJNSA_ILi8EEESH_EEENS5_IJSH_SB_EEEEEEEvNS4_8identityES13_S1D_vS1E_EENS_8epilogue10collective6detail29Sm90TmaWarpSpecializedAdapterINS1H_15DefaultEpilogueISJ_SK_SK_NS1G_6thread17LinearCombinationISJ_Li1EffLNS1L_9ScaleType4KindE0ELNS_15FloatRoundStyleE2ESJ_EENS1_15EpilogueDefaultEEEEEvvEEEEvNT_6ParamsE:
[----:B------:R-:W0:Y:S01]  /*0000*/  LDC R1, c[0x0][0x28] ;  /* 0x00000a00ff017b82 */ /* 0x000e220000000800 */
[----:B------:R-:W1:Y:S01]  /*0010*/  S2R R18, SR_TID.X ;  /* 0x0000000000127919 */ /* 0x000e620000002100 */
[----:B------:R-:W-:Y:S01]  /*0020*/  ELECT P0, URZ, PT ;  /* 0x00000000003f782f */ /* 0x000fe20003800000 */
[----:B------:R-:W-:Y:S01]  /*0030*/  BSSY B0, `(.L_x_0) ;  /* 0x000000f000007945 */ /* 0x000fe20003800000 */
[--C-:B-1----:R-:W-:Y:S02]  /*0040*/  SHF.R.U32.HI R0, RZ, 0x5, R18.reuse ;  /* 0x00000005ff007819 */ /* 0x102fe40000011612 */
[----:B------:R-:W-:-:S03]  /*0050*/  SHF.R.U32.HI R22, RZ, 0x7, R18 ;  /* 0x00000007ff167819 */ /* 0x000fc60000011612 */
[----:B------:R-:W1:Y:S04]  /*0060*/  SHFL.IDX PT, R5, R0, RZ, 0x1f ;  /* 0x00001fff00057589 */ /* 0x000e6800000e0000 */
[----:B------:R2:W3:Y:S01]  /*0070*/  SHFL.IDX PT, R8, R22, RZ, 0x1f ;  /* 0x00001fff16087589 */ /* 0x0004e200000e0000 */
[----:B-1----:R-:W-:-:S13]  /*0080*/  ISETP.NE.OR P0, PT, R5, RZ, !P0 ;  /* 0x000000ff0500720c */ /* 0x002fda0004705670 */
[----:B0-23--:R-:W-:Y:S05]  /*0090*/  @P0 BRA `(.L_x_1) ;  /* 0x0000000000200947 */ /* 0x00dfea0003800000 */
[----:B------:R-:W-:Y:S02]  /*00a0*/  ULDC.64 UR4, c[0x0][0x198] ;  /* 0x0000660000047ab9 */ /* 0x000fe40000000a00 */
[----:B------:R-:W-:Y:S02]  /*00b0*/  UIADD3 UR6, UP0, UR4, 0xf0, URZ ;  /* 0x000000f004067890 */ /* 0x000fe4000ff1e03f */
[----:B------:R-:W-:Y:S02]  /*00c0*/  UIADD3 UR4, UP1, UR4, 0x1f0, URZ ;  /* 0x000001f004047890 */ /* 0x000fe4000ff3e03f */
[----:B------:R-:W-:Y:S02]  /*00d0*/  UIADD3.X UR7, URZ, UR5, URZ, UP0, !UPT ;  /* 0x000000053f077290 */ /* 0x000fe400087fe43f */
[----:B------:R-:W-:-:S07]  /*00e0*/  UIADD3.X UR5, URZ, UR5, URZ, UP1, !UPT ;  /* 0x000000053f057290 */ /* 0x000fce0008ffe43f */
[----:B------:R0:W-:Y:S02]  /*00f0*/  UTMACCTL.PF [UR6] ;  /* 0x00000000060079b9 */ /* 0x0001e40008040000 */
[----:B------:R0:W-:Y:S02]  /*0100*/  UTMACCTL.PF [UR4] ;  /* 0x00000000040079b9 */ /* 0x0001e40008040000 */
[----:B0-----:R-:W-:Y:S01]  /*0110*/  NOP ;  /* 0x0000000000007918 */ /* 0x001fe20000000000 */
.L_x_1:
[----:B------:R-:W-:Y:S05]  /*0120*/  BSYNC B0 ;  /* 0x0000000000007941 */ /* 0x000fea0003800000 */
.L_x_0:
[----:B------:R-:W0:Y:S02]  /*0130*/  SHFL.IDX PT, R2, R0, RZ, 0x1f ;  /* 0x00001fff00027589 */ /* 0x000e2400000e0000 */
[----:B0-----:R-:W-:-:S13]  /*0140*/  ISETP.NE.AND P0, PT, R2, RZ, PT ;  /* 0x000000ff0200720c */ /* 0x001fda0003f05270 */
[----:B------:R-:W-:Y:S05]  /*0150*/  @P0 BRA `(.L_x_2) ;  /* 0x0000000000600947 */ /* 0x000fea0003800000 */
[----:B------:R-:W0:Y:S01]  /*0160*/  S2UR UR8, SR_CgaCtaId ;  /* 0x00000000000879c3 */ /* 0x000e220000008800 */
[----:B------:R-:W-:Y:S01]  /*0170*/  UMOV UR4, 0x400 ;  /* 0x0000040000047882 */ /* 0x000fe20000000000 */
[----:B------:R-:W-:Y:S01]  /*0180*/  UMOV UR5, 0x1 ;  /* 0x0000000100057882 */ /* 0x000fe20000000000 */
[----:B------:R-:W-:Y:S01]  /*0190*/  UMOV UR6, 0x100 ;  /* 0x0000010000067882 */ /* 0x000fe20000000000 */
[----:B------:R-:W-:Y:S01]  /*01a0*/  ELECT P0, URZ, PT ;  /* 0x00000000003f782f */ /* 0x000fe20003800000 */
[----:B------:R-:W-:-:S04]  /*01b0*/  UIADD3 UR6, -UR6, 0x100000, URZ ;  /* 0x0010000006067890 */ /* 0x000fc8000fffe13f */
[----:B------:R-:W-:Y:S02]  /*01c0*/  USHF.L.U32 UR7, UR6, 0xb, URZ ;  /* 0x0000000b06077899 */ /* 0x000fe4000800063f */
[----:B------:R-:W-:Y:S02]  /*01d0*/  USHF.L.U32 UR6, UR6, 0x1, URZ ;  /* 0x0000000106067899 */ /* 0x000fe4000800063f */
[----:B0-----:R-:W-:Y:S02]  /*01e0*/  ULEA UR8, UR8, UR4, 0x18 ;  /* 0x0000000408087291 */ /* 0x001fe4000f8ec03f */
[----:B------:R-:W-:-:S04]  /*01f0*/  UIADD3 UR4, -UR5, 0x100000, URZ ;  /* 0x0010000005047890 */ /* 0x000fc8000fffe13f */
[----:B------:R-:W-:Y:S02]  /*0200*/  USHF.L.U32 UR5, UR4, 0xb, URZ ;  /* 0x0000000b04057899 */ /* 0x000fe4000800063f */
[----:B------:R-:W-:Y:S01]  /*0210*/  USHF.L.U32 UR4, UR4, 0x1, URZ ;  /* 0x0000000104047899 */ /* 0x000fe2000800063f */
[----:B------:R-:W0:Y:S11]  /*0220*/  FENCE.VIEW.ASYNC.S ;  /* 0x00000000000073c6 */ /* 0x000e360000000000 */
[----:B0-----:R0:W1:Y:S01]  /*0230*/  SYNCS.EXCH.64 URZ, [UR8], UR4 ;  /* 0x00000004083f75b2 */ /* 0x0010620008000100 */
[----:B------:R0:W2:Y:S01]  /*0240*/  SYNCS.EXCH.64 URZ, [UR8+0x28], UR6 ;  /* 0x00002806083f75b2 */ /* 0x0000a20008000100 */
[----:B------:R0:W3:Y:S01]  /*0250*/  SYNCS.EXCH.64 URZ, [UR8+0x8], UR4 ;  /* 0x00000804083f75b2 */ /* 0x0000e20008000100 */
[----:B------:R0:W4:Y:S01]  /*0260*/  SYNCS.EXCH.64 URZ, [UR8+0x30], UR6 ;  /* 0x00003006083f75b2 */ /* 0x0001220008000100 */
[----:B------:R0:W0:Y:S01]  /*0270*/  SYNCS.EXCH.64 URZ, [UR8+0x10], UR4 ;  /* 0x00001004083f75b2 */ /* 0x0000220008000100 */
[----:B------:R0:W0:Y:S01]  /*0280*/  SYNCS.EXCH.64 URZ, [UR8+0x38], UR6 ;  /* 0x00003806083f75b2 */ /* 0x0000220008000100 */
[----:B------:R0:W0:Y:S01]  /*0290*/  SYNCS.EXCH.64 URZ, [UR8+0x18], UR4 ;  /* 0x00001804083f75b2 */ /* 0x0000220008000100 */
[----:B------:R0:W0:Y:S01]  /*02a0*/  SYNCS.EXCH.64 URZ, [UR8+0x40], UR6 ;  /* 0x00004006083f75b2 */ /* 0x0000220008000100 */
[----:B------:R0:W0:Y:S01]  /*02b0*/  SYNCS.EXCH.64 URZ, [UR8+0x20], UR4 ;  /* 0x00002004083f75b2 */ /* 0x0000220008000100 */
[----:B------:R0:W0:Y:S01]  /*02c0*/  SYNCS.EXCH.64 URZ, [UR8+0x48], UR6 ;  /* 0x00004806083f75b2 */ /* 0x0000220008000100 */
[----:B------:R-:W-:Y:S01]  /*02d0*/  NOP ;  /* 0x0000000000007918 */ /* 0x000fe20000000000 */
.L_x_2:
[----:B------:R-:W5:Y:S01]  /*02e0*/  SHFL.IDX PT, R0, R0, RZ, 0x1f ;  /* 0x00001fff00007589 */ /* 0x000f6200000e0000 */
[----:B------:R-:W-:Y:S01]  /*02f0*/  ELECT P0, URZ, PT ;  /* 0x00000000003f782f */ /* 0x000fe20003800000 */
[----:B------:R-:W1:Y:S01]  /*0300*/  LDC R2, c[0x0][0x65c] ;  /* 0x00019700ff027b82 */ /* 0x000e620000000800 */
[----:B------:R-:W-:Y:S01]  /*0310*/  SHF.R.S32.HI R6, RZ, 0x1f, R5 ;  /* 0x0000001fff067819 */ /* 0x000fe20000011405 */
[----:B------:R-:W2:Y:S01]  /*0320*/  S2R R3, SR_CTAID.Y ;  /* 0x0000000000037919 */ /* 0x000ea20000002600 */
[----:B0-----:R-:W-:Y:S01]  /*0330*/  UMOV UR4, 0x20 ;  /* 0x0000002000047882 */ /* 0x001fe20000000000 */
[----:B------:R-:W-:Y:S01]  /*0340*/  ISETP.NE.AND P2, PT, R8, RZ, PT ;  /* 0x000000ff0800720c */ /* 0x000fe20003f45270 */
[----:B------:R-:W-:Y:S01]  /*0350*/  NOP ;  /* 0x0000000000007918 */ /* 0x000fe20000000000 */
[----:B------:R-:W0:Y:S01]  /*0360*/  S2R R4, SR_CTAID.X ;  /* 0x0000000000047919 */ /* 0x000e220000002500 */
[----:B------:R-:W-:Y:S01]  /*0370*/  LEA.HI R6, R6, R5, RZ, 0x2 ;  /* 0x0000000506067211 */ /* 0x000fe200078f10ff */
[----:B------:R-:W-:Y:S01]  /*0380*/  NOP ;  /* 0x0000000000007918 */ /* 0x000fe20000000000 */
[----:B-----5:R-:W-:-:S02]  /*0390*/  ISETP.NE.OR P0, PT, R0, RZ, !P0 ;  /* 0x000000ff0000720c */ /* 0x020fc40004705670 */
[----:B-1----:R-:W-:-:S04]  /*03a0*/  ISETP.NE.AND P3, PT, R2, 0x1, PT ;  /* 0x000000010200780c */ /* 0x002fc80003f65270 */
[----:B------:R-:W-:Y:S02]  /*03b0*/  P2R R0, PR, RZ, 0x8 ;  /* 0x00000008ff007803 */ /* 0x000fe40000000000 */
[----:B------:R-:W-:-:S05]  /*03c0*/  LOP3.LUT R0, R6, 0xfffffffc, RZ, 0xc0, !PT ;  /* 0xfffffffc06007812 */ /* 0x000fca00078ec0ff */
[----:B------:R-:W-:Y:S01]  /*03d0*/  VOTEU.ALL UP0, P0 ;  /* 0x00000000003f7886 */ /* 0x000fe20000000000 */
[----:B------:R-:W-:Y:S01]  /*03e0*/  IMAD.IADD R0, R5, 0x1, -R0 ;  /* 0x0000000105007824 */ /* 0x000fe200078e0a00 */
[----:B------:R-:W0:Y:S01]  /*03f0*/  @P3 LDC R17, c[0x0][0x10] ;  /* 0x00000400ff113b82 */ /* 0x000e220000000800 */
[----:B------:R-:W-:Y:S01]  /*0400*/  VOTEU.ALL UP1, P0 ;  /* 0x00000000003f7886 */ /* 0x000fe20000020000 */
[----:B--2---:R-:W-:Y:S01]  /*0410*/  @P3 IMAD.MOV.U32 R6, RZ, RZ, R3 ;  /* 0x000000ffff063224 */ /* 0x004fe200078e0003 */
[----:B------:R-:W-:Y:S01]  /*0420*/  @!UP0 UMOV UR6, 0x400 ;  /* 0x0000040000068882 */ /* 0x000fe20000000000 */
[----:B------:R-:W-:-:S04]  /*0430*/  @!UP0 UIADD3 UR4, -UR4, 0x100000, URZ ;  /* 0x0010000004048890 */ /* 0x000fc8000fffe13f */
[----:B------:R-:W-:Y:S02]  /*0440*/  @!UP0 USHF.L.U32 UR5, UR4, 0xb, URZ ;  /* 0x0000000b04058899 */ /* 0x000fe4000800063f */
[----:B------:R-:W-:Y:S01]  /*0450*/  @!UP0 USHF.L.U32 UR4, UR4, 0x1, URZ ;  /* 0x0000000104048899 */ /* 0x000fe2000800063f */
[----:B------:R-:W-:Y:S02]  /*0460*/  @P3 IMAD.MOV.U32 R7, RZ, RZ, RZ ;  /* 0x000000ffff073224 */ /* 0x000fe400078e00ff */
[----:B------:R-:W-:Y:S01]  /*0470*/  IMAD.MOV.U32 R5, RZ, RZ, RZ ;  /* 0x000000ffff057224 */ /* 0x000fe200078e00ff */
[----:B------:R-:W1:Y:S01]  /*0480*/  @!UP0 S2UR UR7, SR_CgaCtaId ;  /* 0x00000000000789c3 */ /* 0x000e620000008800 */
[----:B------:R-:W-:-:S07]  /*0490*/  @P3 IMAD.MOV.U32 R11, RZ, RZ, RZ ;  /* 0x000000ffff0b3224 */ /* 0x000fce00078e00ff */
[----:B------:R-:W2:Y:S01]  /*04a0*/  @!P3 LDC R9, c[0x0][0xc] ;  /* 0x00000300ff09bb82 */ /* 0x000ea20000000800 */
[----:B0-----:R-:W-:-:S04]  /*04b0*/  @P3 IMAD.WIDE.U32 R16, R4, R17, R6 ;  /* 0x0000001104103225 */ /* 0x001fc800078e0006 */
[----:B------:R-:W-:Y:S01]  /*04c0*/  @P3 IMAD.IADD R17, R17, 0x1, R11 ;  /* 0x0000000111113824 */ /* 0x000fe200078e020b */
[----:B-1----:R-:W-:Y:S01]  /*04d0*/  @!UP0 ULEA UR6, UR7, UR6, 0x18 ;  /* 0x0000000607068291 */ /* 0x002fe2000f8ec03f */
[----:B------:R-:W-:Y:S01]  /*04e0*/  VOTEU.ALL UP0, P0 ;  /* 0x00000000003f7886 */ /* 0x000fe20000000000 */
[----:B------:R-:W-:-:S04]  /*04f0*/  ISETP.NE.AND P0, PT, R0, 0x3, PT ;  /* 0x000000030000780c */ /* 0x000fc80003f05270 */
[----:B------:R-:W-:Y:S01]  /*0500*/  ISETP.EQ.OR P0, PT, R0, RZ, !P0 ;  /* 0x000000ff0000720c */ /* 0x000fe20004702670 */
[----:B--2---:R-:W-:-:S03]  /*0510*/  @!P3 IMAD.WIDE.U32 R6, R9, R3, R4 ;  /* 0x000000030906b225 */ /* 0x004fc600078e0004 */
[C---:B------:R-:W-:Y:S01]  /*0520*/  ISETP.EQ.AND P0, PT, R8.reuse, RZ, P0 ;  /* 0x000000ff0800720c */ /* 0x040fe20000702270 */
[----:B------:R-:W-:Y:S01]  /*0530*/  VIADD R8, R8, 0xffffffff ;  /* 0xffffffff08087836 */ /* 0x000fe20000000000 */
[----:B------:R-:W0:Y:S02]  /*0540*/  FENCE.VIEW.ASYNC.S ;  /* 0x00000000000073c6 */ /* 0x000e240000000000 */
[----:B0-----:R0:W3:Y:S01]  /*0550*/  @!UP0 SYNCS.EXCH.64 URZ, [UR6+0x60], UR4 ;  /* 0x00006004063f85b2 */ /* 0x0010e20008000100 */
[----:B------:R-:W-:Y:S01]  /*0560*/  @!P3 IMAD.MOV.U32 R16, RZ, RZ, R6 ;  /* 0x000000ffff10b224 */ /* 0x000fe200078e0006 */
[----:B------:R-:W-:Y:S01]  /*0570*/  SEL R19, RZ, 0x1, !P0 ;  /* 0x00000001ff137807 */ /* 0x000fe20004000000 */
[----:B------:R-:W-:Y:S01]  /*0580*/  @!P3 IMAD.MOV.U32 R17, RZ, RZ, R7 ;  /* 0x000000ffff11b224 */ /* 0x000fe200078e0007 */
[----:B------:R-:W-:-:S04]  /*0590*/  ISETP.GE.U32.AND P1, PT, R8, 0x2, PT ;  /* 0x000000020800780c */ /* 0x000fc80003f26070 */
[----:B------:R-:W-:Y:S01]  /*05a0*/  SEL R19, R19, 0x2, P1 ;  /* 0x0000000213137807 */ /* 0x000fe20000800000 */
[----:B------:R0:W3:Y:S01]  /*05b0*/  @!UP1 SYNCS.EXCH.64 URZ, [UR6+0x68], UR4 ;  /* 0x00006804063f95b2 */ /* 0x0000e20008000100 */
[----:B------:R-:W-:Y:S01]  /*05c0*/  NOP ;  /* 0x0000000000007918 */ /* 0x000fe20000000000 */
[----:B---34-:R-:W-:Y:S06]  /*05d0*/  BAR.SYNC.DEFER_BLOCKING 0x0 ;  /* 0x0000000000007b1d */ /* 0x018fec0000010000 */
[----:B------:R-:W-:Y:S05]  /*05e0*/  @!P2 BRA `(.L_x_3) ;  /* 0x000000b00084a947 */ /* 0x000fea0003800000 */
[----:B------:R-:W-:-:S13]  /*05f0*/  ISETP.GT.U32.AND P0, PT, R8, 0x1, PT ;  /* 0x000000010800780c */ /* 0x000fda0003f04070 */
[----:B0-----:R-:W-:Y:S05]  /*0600*/  @P0 EXIT ;  /* 0x000000000000094d */ /* 0x001fea0003800000 */
[----:B------:R-:W-:Y:S01]  /*0610*/  ULDC.64 UR4, c[0x0][0x650] ;  /* 0x0001940000047ab9 */ /* 0x000fe20000000a00 */
[----:B------:R-:W-:Y:S01]  /*0620*/  PRMT R0, RZ, 0x7610, R0 ;  /* 0x00007610ff007816 */ /* 0x000fe20000000000 */
[----:B------:R-:W-:Y:S01]  /*0630*/  IMAD.MOV.U32 R136, RZ, RZ, -0x1 ;  /* 0xffffffffff887424 */ /* 0x000fe200078e00ff */
[----:B------:R-:W-:Y:S01]  /*0640*/  ISETP.GE.U32.AND P0, PT, R16, UR4, PT ;  /* 0x0000000410007c0c */ /* 0x000fe2000bf06070 */
[----:B------:R-:W-:Y:S02]  /*0650*/  IMAD.MOV.U32 R139, RZ, RZ, -0x1 ;  /* 0xffffffffff8b7424 */ /* 0x000fe400078e00ff */
[----:B------:R-:W-:Y:S01]  /*0660*/  IMAD.MOV.U32 R23, RZ, RZ, -0x1 ;  /* 0xffffffffff177424 */ /* 0x000fe200078e00ff */
[----:B------:R-:W-:-:S13]  /*0670*/  ISETP.GE.U32.AND.EX P0, PT, R17, UR5, PT, P0 ;  /* 0x0000000511007c0c */ /* 0x000fda000bf06100 */
[----:B------:R-:W-:Y:S05]  /*0680*/  @P0 BRA `(.L_x_4) ;  /* 0x0000000400540947 */ /* 0x000fea0003800000 */
[----:B------:R-:W0:Y:S01]  /*0690*/  LDC.64 R14, c[0x0][0x628] ;  /* 0x00018a00ff0e7b82 */ /* 0x000e220000000a00 */
[----:B------:R-:W-:Y:S02]  /*06a0*/  IMAD.MOV.U32 R6, RZ, RZ, R16 ;  /* 0x000000ffff067224 */ /* 0x000fe400078e0010 */
[----:B------:R-:W-:-:S05]  /*06b0*/  IMAD.MOV.U32 R7, RZ, RZ, R17 ;  /* 0x000000ffff077224 */ /* 0x000fca00078e0011 */
[----:B------:R-:W1:Y:S08]  /*06c0*/  LDC R0, c[0x0][0x630] ;  /* 0x00018c00ff007b82 */ /* 0x000e700000000800 */
[----:B------:R-:W2:Y:S01]  /*06d0*/  LDC.64 R20, c[0x0][0x620] ;  /* 0x00018800ff147b82 */ /* 0x000ea20000000a00 */
[----:B0-----:R-:W-:-:S04]  /*06e0*/  ISETP.NE.U32.AND P0, PT, R14, RZ, PT ;  /* 0x000000ff0e00720c */ /* 0x001fc80003f05070 */
[----:B------:R-:W-:-:S13]  /*06f0*/  ISETP.NE.AND.EX P0, PT, R15, RZ, PT, P0 ;  /* 0x000000ff0f00720c */ /* 0x000fda0003f05300 */
[----:B-12---:R-:W-:Y:S05]  /*0700*/  @!P0 BRA `(.L_x_5) ;  /* 0x0000000000288947 */ /* 0x006fea0003800000 */
[----:B------:R-:W0:Y:S02]  /*0710*/  LDC R11, c[0x0][0x634] ;  /* 0x00018d00ff0b7b82 */ /* 0x000e240000000800 */
[----:B0-----:R-:W-:-:S05]  /*0720*/  IADD3 R11, P0, R16, R11, RZ ;  /* 0x0000000b100b7210 */ /* 0x001fca0007f1e0ff */
[----:B------:R-:W-:-:S04]  /*0730*/  IMAD.X R13, RZ, RZ, R17, P0 ;  /* 0x000000ffff0d7224 */ /* 0x000fc800000e0611 */
[----:B------:R-:W-:-:S04]  /*0740*/  IMAD.WIDE.U32 R6, R13, R14, RZ ;  /* 0x0000000e0d067225 */ /* 0x000fc800078e00ff */
[----:B------:R-:W-:-:S04]  /*0750*/  IMAD.WIDE.U32 R8, P0, R11, R15, R6 ;  /* 0x0000000f0b087225 */ /* 0x000fc80007800006 */
[----:B------:R-:W-:-:S04]  /*0760*/  IMAD.WIDE.U32 R6, R11, R14, RZ ;  /* 0x0000000e0b067225 */ /* 0x000fc800078e00ff */
[----:B------:R-:W-:Y:S01]  /*0770*/  IMAD.X R11, RZ, RZ, RZ, P0 ;  /* 0x000000ffff0b7224 */ /* 0x000fe200000e06ff */
[----:B------:R-:W-:Y:S01]  /*0780*/  IADD3 RZ, P0, R7, R8, RZ ;  /* 0x0000000807ff7210 */ /* 0x000fe20007f1e0ff */
[----:B------:R-:W-:-:S04]  /*0790*/  IMAD.MOV.U32 R10, RZ, RZ, R9 ;  /* 0x000000ffff0a7224 */ /* 0x000fc800078e0009 */
[----:B------:R-:W-:-:S08]  /*07a0*/  IMAD.WIDE.U32.X R6, R13, R15, R10, P0 ;  /* 0x0000000f0d067225 */ /* 0x000fd000000e040a */
.L_x_5:
[-CC-:B------:R-:W-:Y:S01]  /*07b0*/  SHF.R.U64 R23, R6, R0.reuse, R7.reuse ;  /* 0x0000000006177219 */ /* 0x180fe20000001207 */
[----:B------:R-:W0:Y:S01]  /*07c0*/  LDC R10, c[0x0][0x618] ;  /* 0x00018600ff0a7b82 */ /* 0x000e220000000800 */
[----:B------:R-:W-:Y:S01]  /*07d0*/  SHF.R.U32.HI R5, RZ, R0, R7 ;  /* 0x00000000ff057219 */ /* 0x000fe20000011607 */
[----:B------:R-:W-:Y:S01]  /*07e0*/  ULDC UR4, c[0x0][0x150] ;  /* 0x0000540000047ab9 */ /* 0x000fe20000000800 */
[----:B------:R-:W-:Y:S02]  /*07f0*/  IADD3 R9, P0, RZ, -R23, RZ ;  /* 0x80000017ff097210 */ /* 0x000fe40007f1e0ff */
[----:B------:R-:W-:-:S03]  /*0800*/  I2FP.F32.U32 R0, R4 ;  /* 0x0000000400007245 */ /* 0x000fc60000201000 */
[----:B------:R-:W1:Y:S01]  /*0810*/  LDC.64 R28, c[0x0][0x640] ;  /* 0x00019000ff1c7b82 */ /* 0x000e620000000a00 */
[----:B------:R-:W-:Y:S02]  /*0820*/  IMAD.X R11, RZ, RZ, ~R5, P0 ;  /* 0x000000ffff0b7224 */ /* 0x000fe400000e0e05 */
[----:B------:R-:W-:Y:S01]  /*0830*/  FMUL R0, R0, UR4 ;  /* 0x0000000400007c20 */ /* 0x000fe20008400000 */
[----:B------:R-:W-:Y:S01]  /*0840*/  IMAD.WIDE.U32 R6, R9, R20, R16 ;  /* 0x0000001409067225 */ /* 0x000fe200078e0010 */
[----:B------:R-:W-:-:S03]  /*0850*/  ULDC UR4, c[0x0][0x154] ;  /* 0x0000550000047ab9 */ /* 0x000fc60000000800 */
[----:B------:R-:W-:Y:S01]  /*0860*/  IMAD R8, R11, R20, RZ ;  /* 0x000000140b087224 */ /* 0x000fe200078e02ff */
[----:B------:R-:W2:Y:S01]  /*0870*/  LDC R5, c[0x0][0x144] ;  /* 0x00005100ff057b82 */ /* 0x000ea20000000800 */
[----:B------:R-:W3:Y:S02]  /*0880*/  F2I.U32.TRUNC.NTZ R0, R0 ;  /* 0x0000000000007305 */ /* 0x000ee4000020f000 */
[----:B------:R-:W-:-:S04]  /*0890*/  IMAD R9, R9, R21, R8 ;  /* 0x0000001509097224 */ /* 0x000fc800078e0208 */
[----:B------:R-:W-:Y:S01]  /*08a0*/  IMAD.IADD R7, R7, 0x1, R9 ;  /* 0x0000000107077824 */ /* 0x000fe200078e0209 */
[----:B------:R-:W4:Y:S01]  /*08b0*/  LDC R12, c[0x0][0x608] ;  /* 0x00018200ff0c7b82 */ /* 0x000f220000000800 */
[----:B------:R-:W-:-:S03]  /*08c0*/  IMAD.MOV.U32 R9, RZ, RZ, -0x1 ;  /* 0xffffffffff097424 */ /* 0x000fc600078e00ff */
[-CC-:B0-----:R-:W-:Y:S02]  /*08d0*/  SHF.R.U64 R20, R6, R10.reuse, R7.reuse ;  /* 0x0000000a06147219 */ /* 0x181fe40000001207 */
[----:B------:R-:W-:Y:S02]  /*08e0*/  I2FP.F32.U32 R6, R3 ;  /* 0x0000000300067245 */ /* 0x000fe40000201000 */
[----:B------:R-:W0:Y:S01]  /*08f0*/  LDC R26, c[0x0][0x658] ;  /* 0x00019600ff1a7b82 */ /* 0x000e220000000800 */
[----:B-1----:R-:W-:Y:S01]  /*0900*/  ISETP.NE.U32.AND P0, PT, R28, RZ, PT ;  /* 0x000000ff1c00720c */ /* 0x002fe20003f05070 */
[----:B---3--:R-:W-:Y:S01]  /*0910*/  IMAD.MOV R8, RZ, RZ, -R0 ;  /* 0x000000ffff087224 */ /* 0x008fe200078e0a00 */
[----:B------:R-:W-:Y:S01]  /*0920*/  SHF.R.U32.HI R7, RZ, R10, R7 ;  /* 0x0000000aff077219 */ /* 0x000fe20000011607 */
[----:B------:R-:W-:Y:S01]  /*0930*/  FMUL R6, R6, UR4 ;  /* 0x0000000406067c20 */ /* 0x000fe20008400000 */
[----:B------:R-:W-:-:S03]  /*0940*/  ISETP.NE.AND.EX P0, PT, R29, RZ, PT, P0 ;  /* 0x000000ff1d00720c */ /* 0x000fc60003f05300 */
[----:B------:R-:W1:Y:S01]  /*0950*/  LDC R14, c[0x0][0x148] ;  /* 0x00005200ff0e7b82 */ /* 0x000e620000000800 */
[----:B--2---:R-:W-:-:S07]  /*0960*/  IMAD R0, R5, R8, R4 ;  /* 0x0000000805007224 */ /* 0x004fce00078e0204 */
[----:B------:R-:W2:Y:S01]  /*0970*/  LDC R24, c[0x0][0x600] ;  /* 0x00018000ff187b82 */ /* 0x000ea20000000800 */
[-CC-:B----4-:R-:W-:Y:S02]  /*0980*/  SHF.R.U64 R30, R20, R12.reuse, R7.reuse ;  /* 0x0000000c141e7219 */ /* 0x190fe40000001207 */
[----:B------:R-:W-:Y:S01]  /*0990*/  SHF.R.U32.HI R5, RZ, R12, R7 ;  /* 0x0000000cff057219 */ /* 0x000fe20000011607 */
[----:B------:R-:W-:Y:S01]  /*09a0*/  IMAD.MOV.U32 R7, RZ, RZ, 0x1 ;  /* 0x00000001ff077424 */ /* 0x000fe200078e00ff */
[----:B------:R3:W4:Y:S03]  /*09b0*/  F2I.U32.TRUNC.NTZ R12, R6 ;  /* 0x00000006000c7305 */ /* 0x000726000020f000 */
[----:B------:R-:W1:Y:S01]  /*09c0*/  LDC R15, c[0x0][0x648] ;  /* 0x00019200ff0f7b82 */ /* 0x000e620000000800 */
[-C--:B0-----:R-:W-:Y:S02]  /*09d0*/  SHF.L.U32 R4, R9, R26.reuse, RZ ;  /* 0x0000001a09047219 */ /* 0x081fe400000006ff */
[----:B------:R-:W-:-:S02]  /*09e0*/  SHF.R.U64 R32, R30, R26, R5 ;  /* 0x0000001a1e207219 */ /* 0x000fc40000001205 */
[----:B------:R-:W-:Y:S02]  /*09f0*/  LOP3.LUT R11, RZ, R4, RZ, 0x33, !PT ;  /* 0x00000004ff0b7212 */ /* 0x000fe400078e33ff */
[-C--:B------:R-:W-:Y:S01]  /*0a00*/  SHF.R.U32.HI R5, RZ, R26.reuse, R5 ;  /* 0x0000001aff057219 */ /* 0x080fe20000011605 */
[----:B------:R-:W0:Y:S01]  /*0a10*/  LDC R21, c[0x0][0x638] ;  /* 0x00018e00ff157b82 */ /* 0x000e220000000800 */
[----:B------:R-:W-:Y:S01]  /*0a20*/  SHF.L.U32 R10, R7, R26, RZ ;  /* 0x0000001a070a7219 */ /* 0x000fe200000006ff */
[----:B------:R-:W-:-:S06]  /*0a30*/  IMAD.MOV.U32 R4, RZ, RZ, R32 ;  /* 0x000000ffff047224 */ /* 0x000fcc00078e0020 */
[----:B------:R-:W0:Y:S01]  /*0a40*/  LDC R136, c[0x0][0x610] ;  /* 0x00018400ff887b82 */ /* 0x000e220000000800 */
[----:B---34-:R-:W-:Y:S05]  /*0a50*/  @!P0 BRA `(.L_x_6) ;  /* 0x0000000000288947 */ /* 0x018fea0003800000 */
[----:B------:R-:W3:Y:S02]  /*0a60*/  LDC R9, c[0x0][0x64c] ;  /* 0x00019300ff097b82 */ /* 0x000ee40000000800 */
[----:B---3--:R-:W-:-:S05]  /*0a70*/  IADD3 R9, P0, R32, R9, RZ ;  /* 0x0000000920097210 */ /* 0x008fca0007f1e0ff */
        /* <DEDUP_REMOVED lines=8> */
.L_x_6:
[----:B-1----:R-:W-:Y:S01]  /*0b00*/  SHF.R.U64 R4, R4, R15, R5 ;  /* 0x0000000f04047219 */ /* 0x002fe20000001205 */
[----:B--2---:R-:W-:Y:S01]  /*0b10*/  VIADD R5, R24, 0xffffffff ;  /* 0xffffffff18057836 */ /* 0x004fe20000000000 */
[----:B------:R-:W-:Y:S01]  /*0b20*/  LOP3.LUT R11, R30, R11, RZ, 0xc0, !PT ;  /* 0x0000000b1e0b7212 */ /* 0x000fe200078ec0ff */
[----:B------:R-:W-:Y:S02]  /*0b30*/  IMAD.MOV R12, RZ, RZ, -R12 ;  /* 0x000000ffff0c7224 */ /* 0x000fe400078e0a0c */
[----:B------:R-:W-:Y:S01]  /*0b40*/  IMAD.MOV R6, RZ, RZ, -R4 ;  /* 0x000000ffff067224 */ /* 0x000fe200078e0a04 */
[----:B------:R-:W-:Y:S01]  /*0b50*/  LOP3.LUT R5, R20, R5, RZ, 0xc0, !PT ;  /* 0x0000000514057212 */ /* 0x000fe200078ec0ff */
[----:B------:R-:W-:Y:S02]  /*0b60*/  @P3 IMAD R0, R14, R12, R3 ;  /* 0x0000000c0e003224 */ /* 0x000fe400078e0203 */
[----:B------:R-:W-:Y:S02]  /*0b70*/  IMAD R11, R10, R4, R11 ;  /* 0x000000040a0b7224 */ /* 0x000fe400078e020b */
[----:B0-----:R-:W-:-:S02]  /*0b80*/  IMAD R3, R6, R21, R32 ;  /* 0x0000001506037224 */ /* 0x001fc400078e0220 */
[----:B------:R-:W-:Y:S02]  /*0b90*/  IMAD R136, R11, R136, R0 ;  /* 0x000000880b887224 */ /* 0x000fe400078e0200 */
[----:B------:R-:W-:Y:S02]  /*0ba0*/  IMAD R3, R3, R24, R5 ;  /* 0x0000001803037224 */ /* 0x000fe400078e0205 */
[----:B------:R-:W-:-:S03]  /*0bb0*/  IMAD.MOV.U32 R0, RZ, RZ, 0x1 ;  /* 0x00000001ff007424 */ /* 0x000fc600078e00ff */
[----:B------:R-:W-:Y:S02]  /*0bc0*/  SEL R139, R3, R136, !P3 ;  /* 0x00000088038b7207 */ /* 0x000fe40005800000 */
[----:B------:R-:W-:-:S07]  /*0bd0*/  SEL R136, R136, R3, !P3 ;  /* 0x0000000388887207 */ /* 0x000fce0005800000 */
.L_x_4:
[----:B------:R-:W-:-:S08]  /*0be0*/  NOP ;  /* 0x0000000000007918 */ /* 0x000fd00000000000 */
[----:B------:R-:W0:Y:S02]  /*0bf0*/  USETMAXREG.TRY_ALLOC.CTAPOOL UP0, 0xe8 ;  /* 0x000000e8000079c8 */ /* 0x000e240008000600 */
[----:B0-----:R-:W-:-:S13]  /*0c00*/  PLOP3.LUT P0, PT, PT, PT, UP0, 0x80, 0x0 ;  /* 0x000000000000781c */ /* 0x001fda0003f0f008 */
[----:B------:R-:W-:Y:S05]  /*0c10*/  @!P0 BRA `(.L_x_4) ;  /* 0xfffffffc00f08947 */ /* 0x000fea000383ffff */
[----:B------:R-:W-:Y:S01]  /*0c20*/  ULDC.64 UR4, c[0x0][0x598] ;  /* 0x0001660000047ab9 */ /* 0x000fe20000000a00 */
[----:B------:R-:W-:Y:S01]  /*0c30*/  ULDC.64 UR40, c[0x0][0x208] ;  /* 0x0000820000287ab9 */ /* 0x000fe20000000a00 */
[----:B------:R-:W-:-:S04]  /*0c40*/  ISETP.NE.U32.AND P0, PT, RZ, UR4, PT ;  /* 0x00000004ff007c0c */ /* 0x000fc8000bf05070 */
[----:B------:R-:W-:-:S13]  /*0c50*/  ISETP.NE.AND.EX P0, PT, RZ, UR5, PT, P0 ;  /* 0x00000005ff007c0c */ /* 0x000fda000bf05300 */
[----:B------:R-:W-:Y:S05]  /*0c60*/  @!P0 BRA `(.L_x_7) ;  /* 0x00000000001c8947 */ /* 0x000fea0003800000 */
[----:B------:R-:W0:Y:S02]  /*0c70*/  LDC.64 R4, c[0x0][0x598] ;  /* 0x00016600ff047b82 */ /* 0x000e240000000a00 */
[----:B0-----:R-:W2:Y:S02]  /*0c80*/  LDG.E.64 R4, desc[UR40][R4.64] ;  /* 0x0000002804047981 */ /* 0x001ea4000c1e1b00 */
[----:B--2---:R-:W-:-:S04]  /*0c90*/  ISETP.NE.U32.AND P0, PT, R4, RZ, PT ;  /* 0x000000ff0400720c */ /* 0x004fc80003f05070 */
[----:B------:R-:W-:-:S13]  /*0ca0*/  ISETP.NE.AND.EX P0, PT, R5, RZ, PT, P0 ;  /* 0x000000ff0500720c */ /* 0x000fda0003f05300 */
[----:B------:R-:W-:Y:S05]  /*0cb0*/  @!P0 BRA `(.L_x_7) ;  /* 0x0000000000088947 */ /* 0x000fea0003800000 */
[----:B------:R0:W5:Y:S01]  /*0cc0*/  LD.E R137, desc[UR40][R4.64] ;  /* 0x0000002804897980 */ /* 0x000162000c101900 */
[----:B------:R-:W-:Y:S05]  /*0cd0*/  BRA `(.L_x_8) ;  /* 0x0000000000247947 */ /* 0x000fea0003800000 */
.L_x_7:
[----:B------:R-:W-:Y:S02]  /*0ce0*/  ULDC.64 UR4, c[0x0][0x588] ;  /* 0x0001620000047ab9 */ /* 0x000fe40000000a00 */
[----:B------:R-:W-:-:S04]  /*0cf0*/  ISETP.NE.U32.AND P0, PT, RZ, UR4, PT ;  /* 0x00000004ff007c0c */ /* 0x000fc8000bf05070 */
[----:B------:R-:W-:-:S13]  /*0d00*/  ISETP.NE.AND.EX P0, PT, RZ, UR5, PT, P0 ;  /* 0x00000005ff007c0c */ /* 0x000fda000bf05300 */
[----:B------:R-:W-:Y:S05]  /*0d10*/  @!P0 BRA `(.L_x_9) ;  /* 0x00000000000c8947 */ /* 0x000fea0003800000 */
[----:B------:R-:W0:Y:S02]  /*0d20*/  LDC.64 R4, c[0x0][0x588] ;  /* 0x00016200ff047b82 */ /* 0x000e240000000a00 */
[----:B0-----:R1:W5:Y:S01]  /*0d30*/  LDG.E R137, desc[UR40][R4.64] ;  /* 0x0000002804897981 */ /* 0x001362000c1e1900 */
[----:B------:R-:W-:Y:S05]  /*0d40*/  BRA `(.L_x_8) ;  /* 0x0000000000087947 */ /* 0x000fea0003800000 */
.L_x_9:
[----:B------:R-:W-:Y:S02]  /*0d50*/  ULDC UR4, c[0x0][0x580] ;  /* 0x0001600000047ab9 */ /* 0x000fe40000000800 */
[----:B------:R-:W-:-:S07]  /*0d60*/  IMAD.U32 R137, RZ, RZ, UR4 ;  /* 0x00000004ff897e24 */ /* 0x000fce000f8e00ff */
.L_x_8:
[----:B------:R-:W-:Y:S02]  /*0d70*/  ULDC.64 UR4, c[0x0][0x5a0] ;  /* 0x0001680000047ab9 */ /* 0x000fe40000000a00 */
[----:B------:R-:W-:-:S04]  /*0d80*/  ISETP.NE.U32.AND P0, PT, RZ, UR4, PT ;  /* 0x00000004ff007c0c */ /* 0x000fc8000bf05070 */
[----:B------:R-:W-:-:S13]  /*0d90*/  ISETP.NE.AND.EX P0, PT, RZ, UR5, PT, P0 ;  /* 0x00000005ff007c0c */ /* 0x000fda000bf05300 */
[----:B------:R-:W-:Y:S05]  /*0da0*/  @!P0 BRA `(.L_x_10) ;  /* 0x00000000001c8947 */ /* 0x000fea0003800000 */
[----:B01----:R-:W0:Y:S02]  /*0db0*/  LDC.64 R4, c[0x0][0x5a0] ;  /* 0x00016800ff047b82 */ /* 0x003e240000000a00 */
[----:B0-----:R-:W2:Y:S02]  /*0dc0*/  LDG.E.64 R4, desc[UR40][R4.64] ;  /* 0x0000002804047981 */ /* 0x001ea4000c1e1b00 */
[----:B--2---:R-:W-:-:S04]  /*0dd0*/  ISETP.NE.U32.AND P0, PT, R4, RZ, PT ;  /* 0x000000ff0400720c */ /* 0x004fc80003f05070 */
[----:B------:R-:W-:-:S13]  /*0de0*/  ISETP.NE.AND.EX P0, PT, R5, RZ, PT, P0 ;  /* 0x000000ff0500720c */ /* 0x000fda0003f05300 */
[----:B------:R-:W-:Y:S05]  /*0df0*/  @!P0 BRA `(.L_x_10) ;  /* 0x0000000000088947 */ /* 0x000fea0003800000 */
[----:B------:R0:W5:Y:S01]  /*0e00*/  LD.E R138, desc[UR40][R4.64] ;  /* 0x00000028048a7980 */ /* 0x000162000c101900 */
[----:B------:R-:W-:Y:S05]  /*0e10*/  BRA `(.L_x_11) ;  /* 0x0000000000247947 */ /* 0x000fea0003800000 */
.L_x_10:
[----:B------:R-:W-:Y:S02]  /*0e20*/  ULDC.64 UR4, c[0x0][0x590] ;  /* 0x0001640000047ab9 */ /* 0x000fe40000000a00 */
[----:B------:R-:W-:-:S04]  /*0e30*/  ISETP.NE.U32.AND P0, PT, RZ, UR4, PT ;  /* 0x00000004ff007c0c */ /* 0x000fc8000bf05070 */
[----:B------:R-:W-:-:S13]  /*0e40*/  ISETP.NE.AND.EX P0, PT, RZ, UR5, PT, P0 ;  /* 0x00000005ff007c0c */ /* 0x000fda000bf05300 */
[----:B------:R-:W-:Y:S05]  /*0e50*/  @!P0 BRA `(.L_x_12) ;  /* 0x00000000000c8947 */ /* 0x000fea0003800000 */
[----:B01----:R-:W0:Y:S02]  /*0e60*/  LDC.64 R4, c[0x0][0x590] ;  /* 0x00016400ff047b82 */ /* 0x003e240000000a00 */
[----:B0-----:R1:W5:Y:S01]  /*0e70*/  LDG.E R138, desc[UR40][R4.64] ;  /* 0x00000028048a7981 */ /* 0x001362000c1e1900 */
[----:B------:R-:W-:Y:S05]  /*0e80*/  BRA `(.L_x_11) ;  /* 0x0000000000087947 */ /* 0x000fea0003800000 */
.L_x_12:
[----:B------:R-:W-:Y:S02]  /*0e90*/  ULDC UR4, c[0x0][0x584] ;  /* 0x0001610000047ab9 */ /* 0x000fe40000000800 */
[----:B------:R-:W-:-:S07]  /*0ea0*/  IMAD.U32 R138, RZ, RZ, UR4 ;  /* 0x00000004ff8a7e24 */ /* 0x000fce000f8e00ff */
.L_x_11:
[----:B------:R-:W-:-:S13]  /*0eb0*/  LOP3.LUT P0, RZ, R0, 0xff, RZ, 0xc0, !PT ;  /* 0x000000ff00ff7812 */ /* 0x000fda000780c0ff */
[----:B------:R-:W-:Y:S05]  /*0ec0*/  @!P0 EXIT ;  /* 0x000000000000894d */ /* 0x000fea0003800000 */
[----:B------:R-:W-:Y:S01]  /*0ed0*/  ULDC UR4, c[0x0][0x28c] ;  /* 0x0000a30000047ab9 */ /* 0x000fe20000000800 */
[----:B------:R-:W-:Y:S01]  /*0ee0*/  LOP3.LUT R150, R19, 0x1, RZ, 0xfc, !PT ;  /* 0x0000000113967812 */ /* 0x000fe200078efcff */
[----:B------:R-:W-:Y:S01]  /*0ef0*/  UIADD3 UR4, UR4, 0x3f, URZ ;  /* 0x0000003f04047890 */ /* 0x000fe2000fffe03f */
[----:B------:R-:W-:Y:S01]  /*0f00*/  UMOV UR36, URZ ;  /* 0x0000003f00247c82 */ /* 0x000fe20008000000 */
[----:B------:R-:W-:Y:S02]  /*0f10*/  UMOV UR37, URZ ;  /* 0x0000003f00257c82 */ /* 0x000fe40008000000 */
[----:B------:R-:W-:-:S04]  /*0f20*/  USHF.R.S32.HI UR5, URZ, 0x1f, UR4 ;  /* 0x0000001f3f057899 */ /* 0x000fc80008011404 */
[----:B------:R-:W-:-:S04]  /*0f30*/  ULEA.HI UR5, UR5, UR4, URZ, 0x6 ;  /* 0x0000000405057291 */ /* 0x000fc8000f8f303f */
[----:B------:R-:W-:-:S12]  /*0f40*/  USHF.R.S32.HI UR38, URZ, 0x6, UR5 ;  /* 0x000000063f267899 */ /* 0x000fd80008011405 */
.L_x_252:
[----:B------:R-:W-:Y:S01]  /*0f50*/  LOP3.LUT R0, R18, 0x80, RZ, 0xc0, !PT ;  /* 0x0000008012007812 */ /* 0x000fe200078ec0ff */
[----:B--2---:R-:W2:Y:S01]  /*0f60*/  S2UR UR6, SR_CgaCtaId ;  /* 0x00000000000679c3 */ /* 0x004ea20000008800 */
[----:B------:R-:W-:Y:S02]  /*0f70*/  UMOV UR39, 0x400 ;  /* 0x0000040000277882 */ /* 0x000fe40000000000 */
[----:B------:R-:W-:-:S06]  /*0f80*/  SHF.R.U32.HI R0, RZ, 0x7, R0 ;  /* 0x00000007ff007819 */ /* 0x000fcc0000011600 */
[----:B---3--:R-:W3:Y:S01]  /*0f90*/  SHFL.IDX PT, R0, R0, RZ, 0x1f ;  /* 0x00001fff00007589 */ /* 0x008ee200000e0000 */
[----:B--2---:R-:W-:Y:S01]  /*0fa0*/  ULEA UR39, UR6, UR39, 0x18 ;  /* 0x0000002706277291 */ /* 0x004fe2000f8ec03f */
[----:B---3--:R-:W-:-:S13]  /*0fb0*/  R2UR UR4, R0 ;  /* 0x00000000000472ca */ /* 0x008fda00000e0000 */
[----:B------:R-:W-:-:S04]  /*0fc0*/  ULEA.HI UR5, UR4, UR4, URZ, 0x1 ;  /* 0x0000000404057291 */ /* 0x000fc8000f8f083f */
[----:B------:R-:W-:-:S04]  /*0fd0*/  ULOP3.LUT UR5, UR5, 0x7fffe, URZ, 0xc0, !UPT ;  /* 0x0007fffe05057892 */ /* 0x000fc8000f8ec03f */
[----:B------:R-:W-:-:S03]  /*0fe0*/  UIADD3 UR5, UR4, -UR5, URZ ;  /* 0x8000000504057290 */ /* 0x000fc6000fffe03f */
[----:B------:R-:W-:Y:S01]  /*0ff0*/  ULDC UR4, c[0x0][0x28c] ;  /* 0x0000a30000047ab9 */ /* 0x000fe20000000800 */
[----:B------:R-:W-:Y:S01]  /*1000*/  ULEA UR5, UR5, UR39, 0xd ;  /* 0x0000002705057291 */ /* 0x000fe2000f8e683f */
[----:B------:R-:W-:-:S03]  /*1010*/  ISETP.LT.AND P0, PT, RZ, UR4, PT ;  /* 0x00000004ff007c0c */ /* 0x000fc6000bf01270 */
[----:B------:R-:W-:-:S04]  /*1020*/  UIADD3 UR5, UR5, 0x100, URZ ;  /* 0x0000010005057890 */ /* 0x000fc8000fffe03f */
[----:B------:R-:W-:-:S04]  /*1030*/  USHF.R.U32.HI UR5, URZ, 0x4, UR5 ;  /* 0x000000043f057899 */ /* 0x000fc80008011605 */
[----:B------:R-:W-:Y:S02]  /*1040*/  ULOP3.LUT UR42, UR5, 0x3fff, URZ, 0xc0, !UPT ;  /* 0x00003fff052a7892 */ /* 0x000fe4000f8ec03f */
[----:B-1--45:R-:W-:Y:S10]  /*1050*/  @P0 BRA `(.L_x_13) ;  /* 0x0000000000400947 */ /* 0x032ff40003800000 */
[----:B------:R-:W-:Y:S01]  /*1060*/  MOV R0, 0x0 ;  /* 0x0000000000007802 */ /* 0x000fe20000000f00 */
[----:B------:R-:W-:Y:S01]  /*1070*/  ULDC.64 UR4, c[0x4][0x68] ;  /* 0x01001a0000047ab9 */ /* 0x000fe20000000a00 */
[----:B------:R-:W-:Y:S01]  /*1080*/  ULDC.64 UR6, c[0x4][0x8] ;  /* 0x0100020000067ab9 */ /* 0x000fe20000000a00 */
[----:B01----:R-:W-:Y:S01]  /*1090*/  IMAD.U32 R4, RZ, RZ, UR4 ;  /* 0x00000004ff047e24 */ /* 0x003fe2000f8e00ff */
[----:B------:R0:W1:Y:S01]  /*10a0*/  LDC.64 R14, c[0x4][R0] ;  /* 0x01000000000e7b82 */ /* 0x0000620000000a00 */
[----:B------:R-:W-:Y:S01]  /*10b0*/  IMAD.U32 R5, RZ, RZ, UR5 ;  /* 0x00000005ff057e24 */ /* 0x000fe2000f8e00ff */
[----:B------:R-:W-:Y:S01]  /*10c0*/  ULDC.64 UR4, c[0x4][0x70] ;  /* 0x01001c0000047ab9 */ /* 0x000fe20000000a00 */
[----:B------:R-:W-:Y:S02]  /*10d0*/  IMAD.U32 R10, RZ, RZ, UR6 ;  /* 0x00000006ff0a7e24 */ /* 0x000fe4000f8e00ff */
[----:B------:R-:W-:Y:S02]  /*10e0*/  IMAD.U32 R6, RZ, RZ, UR4 ;  /* 0x00000004ff067e24 */ /* 0x000fe4000f8e00ff */
[----:B------:R-:W-:-:S02]  /*10f0*/  IMAD.U32 R7, RZ, RZ, UR5 ;  /* 0x00000005ff077e24 */ /* 0x000fc4000f8e00ff */
[----:B------:R-:W-:Y:S02]  /*1100*/  IMAD.U32 R11, RZ, RZ, UR7 ;  /* 0x00000007ff0b7e24 */ /* 0x000fe4000f8e00ff */
[----:B------:R-:W-:Y:S02]  /*1110*/  IMAD.MOV.U32 R8, RZ, RZ, 0x1e1 ;  /* 0x000001e1ff087424 */ /* 0x000fe400078e00ff */
[----:B------:R-:W-:Y:S02]  /*1120*/  IMAD.MOV.U32 R12, RZ, RZ, 0x1 ;  /* 0x00000001ff0c7424 */ /* 0x000fe400078e00ff */
[----:B0-----:R-:W-:-:S07]  /*1130*/  IMAD.MOV.U32 R13, RZ, RZ, RZ ;  /* 0x000000ffff0d7224 */ /* 0x001fce00078e00ff */
[----:B------:R-:W-:-:S07]  /*1140*/  LEPC R20, `(.L_x_13) ;  /* 0x000000001014794e */ /* 0x000fce0000000000 */
[----:B-1---5:R-:W-:Y:S05]  /*1150*/  CALL.ABS.NOINC R14 ;  /* 0x000000000e007343 */ /* 0x022fea0003c00000 */
.L_x_13:
[----:B------:R-:W-:-:S13]  /*1160*/  ISETP.NE.AND P0, PT, R150, 0x3, PT ;  /* 0x000000039600780c */ /* 0x000fda0003f05270 */
[----:B------:R-:W-:Y:S05]  /*1170*/  @!P0 BRA `(.L_x_14) ;  /* 0x0000000000048947 */ /* 0x000fea0003800000 */
[----:B------:R-:W-:Y:S01]  /*1180*/  BPT.TRAP 0x1 ;  /* 0x000000040000795c */ /* 0x000fe20000300000 */
.L_x_14:
[----:B------:R-:W-:Y:S02]  /*1190*/  IMAD.U32 R3, RZ, RZ, UR37 ;  /* 0x00000025ff037e24 */ /* 0x000fe4000f8e00ff */
[----:B------:R-:W-:-:S03]  /*11a0*/  IMAD.U32 R0, RZ, RZ, UR36 ;  /* 0x00000024ff007e24 */ /* 0x000fc6000f8e00ff */
[----:B------:R-:W-:Y:S02]  /*11b0*/  LEA R3, R3, UR39, 0x3 ;  /* 0x0000002703037c11 */ /* 0x000fe4000f8e18ff */
[----:B------:R-:W-:-:S04]  /*11c0*/  SHF.L.U32 R0, R0, 0x1f, RZ ;  /* 0x0000001f00007819 */ /* 0x000fc800000006ff */
[----:B------:R2:W3:Y:S01]  /*11d0*/  SYNCS.PHASECHK.TRANS64.TRYWAIT P1, [R3+URZ], R0 ;  /* 0x00000000030075a7 */ /* 0x0004e2000802017f */
[----:B------:R-:W-:Y:S05]  /*11e0*/  @!P0 BRA `(.L_x_15) ;  /* 0x0000000000048947 */ /* 0x000fea0003800000 */
[----:B------:R-:W-:Y:S01]  /*11f0*/  BPT.TRAP 0x1 ;  /* 0x000000040000795c */ /* 0x000fe20000300000 */
.L_x_15:
[----:B---3--:R-:W-:Y:S05]  /*1200*/  @P1 BRA `(.L_x_16) ;  /* 0x0000000000081947 */ /* 0x008fea0003800000 */
[----:B------:R-:W3:Y:S02]  /*1210*/  SYNCS.PHASECHK.TRANS64.TRYWAIT P1, [R3+URZ], R0 ;  /* 0x00000000030075a7 */ /* 0x000ee4000802017f */
[----:B---3--:R-:W-:Y:S05]  /*1220*/  @!P1 BRA `(.L_x_17) ;  /* 0x000000bc00249947 */ /* 0x008fea0003800000 */
.L_x_16:
[----:B------:R-:W-:-:S04]  /*1230*/  UISETP.LT.AND UP0, UPT, UR38, 0x1, UPT ;  /* 0x000000012600788c */ /* 0x000fc8000bf01270 */
[----:B------:R-:W-:-:S06]  /*1240*/  USEL UR4, UR38, 0x1, UP0 ;  /* 0x0000000126047887 */ /* 0x000fcc0008000000 */
[----:B--23--:R-:W-:Y:S01]  /*1250*/  IMAD.U32 R0, RZ, RZ, UR4 ;  /* 0x00000004ff007e24 */ /* 0x00cfe2000f8e00ff */
[----:B------:R-:W-:Y:S05]  /*1260*/  WARPSYNC.ALL ;  /* 0x0000000000007948 */ /* 0x000fea0003800000 */
[----:B------:R-:W-:-:S04]  /*1270*/  IADD3 R0, -R0, UR38, RZ ;  /* 0x0000002600007c10 */ /* 0x000fc8000fffe1ff */
[----:B------:R-:W-:Y:S01]  /*1280*/  ISETP.GE.AND P1, PT, R0, 0x1, PT ;  /* 0x000000010000780c */ /* 0x000fe20003f26270 */
[----:B------:R-:W-:Y:S01]  /*1290*/  UIADD3 UR4, UR39, 0x1e100, URZ ;  /* 0x0001e10027047890 */ /* 0x000fe2000fffe03f */
[----:B------:R-:W-:Y:S01]  /*12a0*/  WARPGROUP.ARRIVE ;  /* 0x00000000000079c5 */ /* 0x000fe20000000000 */
[----:B------:R-:W-:Y:S01]  /*12b0*/  UMOV UR9, 0x40000040 ;  /* 0x4000004000097882 */ /* 0x000fe20000000000 */
[----:B------:R-:W-:Y:S01]  /*12c0*/  UMOV UR11, 0x40000040 ;  /* 0x40000040000b7882 */ /* 0x000fe20000000000 */
[----:B------:R-:W-:Y:S01]  /*12d0*/  USHF.R.U32.HI UR4, URZ, 0x4, UR4 ;  /* 0x000000043f047899 */ /* 0x000fe20008011604 */
[----:B------:R-:W-:Y:S01]  /*12e0*/  UMOV UR17, UR9 ;  /* 0x0000000900117c82 */ /* 0x000fe20008000000 */
[----:B------:R-:W-:Y:S02]  /*12f0*/  UMOV UR19, 0x40000040 ;  /* 0x4000004000137882 */ /* 0x000fe40000000000 */
[----:B------:R-:W-:Y:S02]  /*1300*/  ULOP3.LUT UR5, UR4, 0x3fff, URZ, 0xc0, !UPT ;  /* 0x00003fff04057892 */ /* 0x000fe4000f8ec03f */
[----:B------:R-:W-:-:S02]  /*1310*/  ULOP3.LUT UR4, UR42, 0x10000, URZ, 0xfc, !UPT ;  /* 0x000100002a047892 */ /* 0x000fc4000f8efc3f */
[----:B------:R-:W-:Y:S02]  /*1320*/  ULOP3.LUT UR5, UR5, 0x10000, URZ, 0xfc, !UPT ;  /* 0x0001000005057892 */ /* 0x000fe4000f8efc3f */
[----:B------:R-:W-:Y:S02]  /*1330*/  UIMAD UR7, UR37, 0x600, UR4 ;  /* 0x00000600250778a4 */ /* 0x000fe4000f8e0204 */
[----:B------:R-:W-:Y:S01]  /*1340*/  UIMAD UR6, UR37, 0x380, UR5 ;  /* 0x00000380250678a4 */ /* 0x000fe2000f8e0205 */
[----:B------:R-:W-:Y:S01]  /*1350*/  UMOV UR13, UR9 ;  /* 0x00000009000d7c82 */ /* 0x000fe20008000000 */
[----:B------:R-:W-:Y:S02]  /*1360*/  UMOV UR15, 0x40000040 ;  /* 0x40000040000f7882 */ /* 0x000fe40000000000 */
[----:B------:R-:W-:Y:S01]  /*1370*/  UIADD3 UR18, UR6, 0x80, URZ ;  /* 0x0000008006127890 */ /* 0x000fe2000fffe03f */
[----:B------:R-:W-:Y:S02]  /*1380*/  UMOV UR8, UR7 ;  /* 0x0000000700087c82 */ /* 0x000fe40008000000 */
[----:B------:R-:W-:Y:S01]  /*1390*/  UMOV UR10, UR6 ;  /* 0x00000006000a7c82 */ /* 0x000fe20008000000 */
[----:B------:R-:W-:Y:S01]  /*13a0*/  UMOV UR16, UR8 ;  /* 0x0000000800107c82 */ /* 0x000fe20008000000 */
[----:B------:R-:W-:Y:S01]  /*13b0*/  HGMMA.64x16x16.F32 R128, gdesc[UR8], RZ, !UPT, gsb0 ;  /* 0x00200000088079f0 */ /* 0x000fe2000c0008ff */
[----:B------:R-:W-:Y:S01]  /*13c0*/  UIADD3 UR14, UR6, 0x100, URZ ;  /* 0x00000100060e7890 */ /* 0x000fe2000fffe03f */
[----:B------:R-:W-:Y:S01]  /*13d0*/  UMOV UR12, UR8 ;  /* 0x00000008000c7c82 */ /* 0x000fe20008000000 */
[----:B------:R-:W-:Y:S01]  /*13e0*/  UIADD3 UR22, UR6, 0x180, URZ ;  /* 0x0000018006167890 */ /* 0x000fe2000fffe03f */
[----:B------:R-:W-:Y:S01]  /*13f0*/  UMOV UR20, UR8 ;  /* 0x0000000800147c82 */ /* 0x000fe20008000000 */
[----:B------:R-:W-:Y:S01]  /*1400*/  UMOV UR21, UR9 ;  /* 0x0000000900157c82 */ /* 0x000fe20008000000 */
[----:B------:R-:W-:Y:S01]  /*1410*/  UMOV UR23, 0x40000040 ;  /* 0x4000004000177882 */ /* 0x000fe20000000000 */
        /* <DEDUP_REMOVED lines=13> */
[----:B------:R-:W-:Y:S01]  /*14f0*/  UMOV UR9, 0x40000040 ;  /* 0x4000004000097882 */ /* 0x000fe20000000000 */
[----:B------:R-:W-:-:S02]  /*1500*/  WARPGROUP.DEPBAR.LE gsb0, 0x0 ;  /* 0x00008000000079c5 */ /* 0x000fc40000010000 */
[----:B------:R-:W-:-:S06]  /*1510*/  WARPGROUP.ARRIVE ;  /* 0x00000000000079c5 */ /* 0x000fcc0000000000 */
[----:B------:R-:W-:Y:S03]  /*1520*/  HGMMA.64x16x16.F32 R112, gdesc[UR16], RZ, !UPT, gsb0 ;  /* 0x00200000107079f0 */ /* 0x000fe6000c0008ff */
[----:B------:R-:W-:Y:S02]  /*1530*/  WARPGROUP.DEPBAR.LE gsb0, 0x0 ;  /* 0x00008000000079c5 */ /* 0x000fe40000010000 */
[----:B------:R-:W-:-:S06]  /*1540*/  WARPGROUP.ARRIVE ;  /* 0x00000000000079c5 */ /* 0x000fcc0000000000 */
[----:B------:R-:W-:Y:S01]  /*1550*/  HGMMA.64x16x16.F32 R96, gdesc[UR12], RZ, !UPT, gsb0 ;  /* 0x002000000c6079f0 */ /* 0x000fe2000c0008ff */
[----:B------:R-:W-:-:S07]  /*1560*/  UIADD3 UR12, UR7, 0x2, URZ ;  /* 0x00000002070c7890 */ /* 0x000fce000fffe03f */
[----:B------:R-:W-:Y:S01]  /*1570*/  UMOV UR8, UR12 ;  /* 0x0000000c00087c82 */ /* 0x000fe20008000000 */
[----:B------:R-:W-:Y:S02]  /*1580*/  WARPGROUP.DEPBAR.LE gsb0, 0x0 ;  /* 0x00008000000079c5 */ /* 0x000fe40000010000 */
[----:B------:R-:W-:-:S06]  /*1590*/  WARPGROUP.ARRIVE ;  /* 0x00000000000079c5 */ /* 0x000fcc0000000000 */
[----:B------:R-:W-:Y:S03]  /*15a0*/  HGMMA.64x16x16.F32 R80, gdesc[UR20], RZ, !UPT, gsb0 ;  /* 0x00200000145079f0 */ /* 0x000fe6000c0008ff */
        /* <DEDUP_REMOVED lines=8> */
[----:B------:R-:W-:Y:S01]  /*1630*/  HGMMA.64x16x16.F32 R32, gdesc[UR28], RZ, !UPT, gsb0 ;  /* 0x002000001c2079f0 */ /* 0x000fe2000c0008ff */
[----:B------:R-:W-:Y:S01]  /*1640*/  UMOV UR28, UR42 ;  /* 0x0000002a001c7c82 */ /* 0x000fe20008000000 */
[----:B------:R-:W-:Y:S01]  /*1650*/  UMOV UR29, 0x40000040 ;  /* 0x40000040001d7882 */ /* 0x000fe20000000000 */
[----:B------:R-:W-:Y:S01]  /*1660*/  UMOV UR32, UR28 ;  /* 0x0000001c00207c82 */ /* 0x000fe20008000000 */
        /* <DEDUP_REMOVED lines=9> */
[----:B------:R-:W-:-:S02]  /*1700*/  WARPGROUP.DEPBAR.LE gsb0, 0x0 ;  /* 0x00008000000079c5 */ /* 0x000fc40000010000 */
[----:B------:R-:W-:-:S06]  /*1710*/  WARPGROUP.ARRIVE ;  /* 0x00000000000079c5 */ /* 0x000fcc0000000000 */
[----:B------:R-:W-:Y:S01]  /*1720*/  HGMMA.64x16x16.F32 R24, gdesc[UR28], RZ, !UPT, gsb0 ;  /* 0x002000001c1879f0 */ /* 0x000fe2000c0008ff */
[----:B------:R-:W-:Y:S01]  /*1730*/  UMOV UR30, UR10 ;  /* 0x0000000a001e7c82 */ /* 0x000fe20008000000 */
[----:B------:R-:W-:Y:S01]  /*1740*/  UMOV UR31, UR11 ;  /* 0x0000000b001f7c82 */ /* 0x000fe20008000000 */
[----:B------:R-:W-:Y:S01]  /*1750*/  UMOV UR11, 0x40000040 ;  /* 0x40000040000b7882 */ /* 0x000fe20000000000 */
[----:B------:R-:W-:Y:S02]  /*1760*/  WARPGROUP.DEPBAR.LE gsb0, 0x0 ;  /* 0x00008000000079c5 */ /* 0x000fe40000010000 */
[----:B------:R-:W-:-:S06]  /*1770*/  WARPGROUP.ARRIVE ;  /* 0x00000000000079c5 */ /* 0x000fcc0000000000 */
[----:B------:R-:W-:Y:S01]  /*1780*/  HGMMA.64x16x16.F32 R40, gdesc[UR32], RZ, !UPT, gsb0 ;  /* 0x00200000202879f0 */ /* 0x000fe2000c0008ff */
[----:B------:R-:W-:Y:S01]  /*1790*/  UIADD3 UR34, UR6, 0x202, URZ ;  /* 0x0000020206227890 */ /* 0x000fe2000fffe03f */
        /* <DEDUP_REMOVED lines=23> */
[----:B------:R-:W-:-:S04]  /*1910*/  UMOV UR15, 0x40000040 ;  /* 0x40000040000f7882 */ /* 0x000fc80000000000 */
[----:B------:R-:W-:Y:S01]  /*1920*/  UMOV UR10, UR14 ;  /* 0x0000000e000a7c82 */ /* 0x000fe20008000000 */
[----:B------:R-:W-:Y:S01]  /*1930*/  UIADD3 UR14, UR6, 0x182, URZ ;  /* 0x00000182060e7890 */ /* 0x000fe2000fffe03f */
        /* <DEDUP_REMOVED lines=16> */
[----:B------:R-:W-:Y:S03]  /*1a40*/  HGMMA.64x16x16.F32 R128, gdesc[UR8], R128, gsb0 ;  /* 0x00200000088079f0 */ /* 0x000fe60008000880 */
        /* <DEDUP_REMOVED lines=8> */
[----:B------:R-:W-:Y:S01]  /*1ad0*/  HGMMA.64x16x16.F32 R80, gdesc[UR12], R80, gsb0 ;  /* 0x002000000c5079f0 */ /* 0x000fe20008000850 */
[----:B------:R-:W-:Y:S02]  /*1ae0*/  UIADD3 UR12, UR7, 0x402, URZ ;  /* 0x00000402070c7890 */ /* 0x000fe4000fffe03f */
        /* <DEDUP_REMOVED lines=25> */
[----:B------:R-:W-:Y:S01]  /*1c80*/  HGMMA.64x16x16.F32 R24, gdesc[UR28], R24, gsb0 ;  /* 0x002000001c1879f0 */ /* 0x000fe20008000818 */
[----:B------:R-:W-:Y:S01]  /*1c90*/  UIADD3 UR30, UR6, 0x284, URZ ;  /* 0x00000284061e7890 */ /* 0x000fe2000fffe03f */
[----:B------:R-:W-:Y:S01]  /*1ca0*/  UMOV UR31, 0x40000040 ;  /* 0x40000040001f7882 */ /* 0x000fe20000000000 */
[----:B------:R-:W-:Y:S02]  /*1cb0*/  WARPGROUP.DEPBAR.LE gsb0, 0x0 ;  /* 0x00008000000079c5 */ /* 0x000fe40000010000 */
        /* <DEDUP_REMOVED lines=12> */
[----:B------:R-:W-:Y:S02]  /*1d80*/  UIADD3 UR12, UR7, 0x4, URZ ;  /* 0x00000004070c7890 */ /* 0x000fe4000fffe03f */
[----:B------:R-:W-:Y:S01]  /*1d90*/  UIADD3 UR14, UR6, 0x84, URZ ;  /* 0x00000084060e7890 */ /* 0x000fe2000fffe03f */
[----:B------:R-:W-:Y:S01]  /*1da0*/  UMOV UR15, 0x40000040 ;  /* 0x40000040000f7882 */ /* 0x000fe20000000000 */
[----:B------:R-:W-:Y:S02]  /*1db0*/  WARPGROUP.DEPBAR.LE gsb0, 0x0 ;  /* 0x00008000000079c5 */ /* 0x000fe40000010000 */
[----:B------:R-:W-:-:S06]  /*1dc0*/  WARPGROUP.ARRIVE ;  /* 0x00000000000079c5 */ /* 0x000fcc0000000000 */
[----:B------:R-:W-:Y:S01]  /*1dd0*/  HGMMA.64x16x16.F32 R88, gdesc[UR20], R88, gsb0 ;  /* 0x00200000145879f0 */ /* 0x000fe20008000858 */
[----:B------:R-:W-:Y:S01]  /*1de0*/  UIADD3 UR22, UR6, 0x4, URZ ;  /* 0x0000000406167890 */ /* 0x000fe2000fffe03f */
[----:B------:R-:W-:Y:S01]  /*1df0*/  UMOV UR20, UR12 ;  /* 0x0000000c00147c82 */ /* 0x000fe20008000000 */
[----:B------:R-:W-:Y:S01]  /*1e00*/  UMOV UR21, 0x40000040 ;  /* 0x4000004000157882 */ /* 0x000fe20000000000 */
        /* <DEDUP_REMOVED lines=13> */
[----:B------:R-:W-:Y:S01]  /*1ee0*/  UMOV UR24, UR20 ;  /* 0x0000001400187c82 */ /* 0x000fe20008000000 */
[----:B------:R-:W-:Y:S01]  /*1ef0*/  UMOV UR25, UR21 ;  /* 0x0000001500197c82 */ /* 0x000fe20008000000 */
[----:B------:R-:W-:Y:S01]  /*1f00*/  UMOV UR27, 0x40000040 ;  /* 0x40000040001b7882 */ /* 0x000fe20000000000 */
[----:B------:R-:W-:Y:S02]  /*1f10*/  WARPGROUP.DEPBAR.LE gsb0, 0x0 ;  /* 0x00008000000079c5 */ /* 0x000fe40000010000 */
        /* <DEDUP_REMOVED lines=11> */
[----:B------:R-:W-:Y:S01]  /*1fd0*/  HGMMA.64x16x16.F32 R112, gdesc[UR12], R112, gsb0 ;  /* 0x002000000c7079f0 */ /* 0x000fe20008000870 */
[----:B------:R-:W-:Y:S01]  /*1fe0*/  UIADD3 UR12, UR7, 0x6, URZ ;  /* 0x00000006070c7890 */ /* 0x000fe2000fffe03f */
[----:B------:R-:W-:Y:S01]  /*1ff0*/  UMOV UR13, 0x40000040 ;  /* 0x40000040000d7882 */ /* 0x000fe20000000000 */
[----:B------:R-:W-:Y:S02]  /*2000*/  WARPGROUP.DEPBAR.LE gsb0, 0x0 ;  /* 0x00008000000079c5 */ /* 0x000fe40000010000 */
[----:B------:R-:W-:-:S06]  /*2010*/  WARPGROUP.ARRIVE ;  /* 0x00000000000079c5 */ /* 0x000fcc0000000000 */
[----:B------:R-:W-:Y:S03]  /*2020*/  HGMMA.64x16x16.F32 R96, gdesc[UR24], R96, gsb0 ;  /* 0x00200000186079f0 */ /* 0x000fe60008000860 */
[----:B------:R-:W-:Y:S02]  /*2030*/  WARPGROUP.DEPBAR.LE gsb0, 0x0 ;  /* 0x00008000000079c5 */ /* 0x000fe40000010000 */
[----:B------:R-:W-:-:S06]  /*2040*/  WARPGROUP.ARRIVE ;  /* 0x00000000000079c5 */ /* 0x000fcc0000000000 */
[----:B------:R-:W-:Y:S01]  /*2050*/  HGMMA.64x16x16.F32 R80, gdesc[UR8], R80, gsb0 ;  /* 0x00200000085079f0 */ /* 0x000fe20008000850 */
[----:B------:R-:W-:Y:S02]  /*2060*/  UIADD3 UR8, UR7, 0x404, URZ ;  /* 0x0000040407087890 */ /* 0x000fe4000fffe03f */
[----:B------:R-:W-:Y:S01]  /*2070*/  UIADD3 UR7, UR7, 0x406, URZ ;  /* 0x0000040607077890 */ /* 0x000fe2000fffe03f */
        /* <DEDUP_REMOVED lines=24> */
[----:B------:R-:W-:Y:S01]  /*2200*/  UMOV UR34, UR14 ;  /* 0x0000000e00227c82 */ /* 0x000fe20008000000 */
[----:B------:R-:W-:Y:S01]  /*2210*/  UMOV UR35, UR15 ;  /* 0x0000000f00237c82 */ /* 0x000fe20008000000 */
[----:B------:R-:W-:Y:S01]  /*2220*/  UIADD3 UR14, UR6, 0x6, URZ ;  /* 0x00000006060e7890 */ /* 0x000fe2000fffe03f */
        /* <DEDUP_REMOVED lines=100> */
[----:B------:R-:W-:Y:S05]  /*2870*/  @!P1 BRA `(.L_x_18) ;  /* 0x00000018000c9947 */ /* 0x000fea0003800000 */
[----:B------:R-:W-:Y:S01]  /*2880*/  UIADD3 UR7, UR37, 0x1, URZ ;  /* 0x0000000125077890 */ /* 0x000fe2000fffe03f */
[----:B------:R-:W-:-:S03]  /*2890*/  IMAD.MOV.U32 R3, RZ, RZ, R0 ;  /* 0x000000ffff037224 */ /* 0x000fc600078e0000 */
[----:B------:R-:W-:-:S04]  /*28a0*/  UISETP.NE.AND UP0, UPT, UR7, 0x5, UPT ;  /* 0x000000050700788c */ /* 0x000fc8000bf05270 */
[----:B------:R-:W-:Y:S02]  /*28b0*/  USEL UR6, URZ, 0x1, UP0 ;  /* 0x000000013f067887 */ /* 0x000fe40008000000 */
[----:B------:R-:W-:Y:S02]  /*28c0*/  USEL UR7, UR7, URZ, UP0 ;  /* 0x0000003f07077287 */ /* 0x000fe40008000000 */
[----:B------:R-:W-:-:S06]  /*28d0*/  ULOP3.LUT UR6, UR36, UR6, URZ, 0x3c, !UPT ;  /* 0x0000000624067292 */ /* 0x000fcc000f8e3c3f */
[----:B------:R-:W-:Y:S01]  /*28e0*/  IMAD.U32 R6, RZ, RZ, UR6 ;  /* 0x00000006ff067e24 */ /* 0x000fe2000f8e00ff */
[----:B------:R-:W-:-:S06]  /*28f0*/  UMOV UR6, UR37 ;  /* 0x0000002500067c82 */ /* 0x000fcc0008000000 */
.L_x_25:
[----:B------:R-:W-:Y:S05]  /*2900*/  @!P0 BRA `(.L_x_19) ;  /* 0x0000000000048947 */ /* 0x000fea0003800000 */
[----:B------:R-:W-:Y:S01]  /*2910*/  BPT.TRAP 0x1 ;  /* 0x000000040000795c */ /* 0x000fe20000300000 */
.L_x_19:
[----:B------:R-:W-:Y:S01]  /*2920*/  ULEA UR8, UR7, UR39, 0x3 ;  /* 0x0000002707087291 */ /* 0x000fe2000f8e183f */
[----:B01----:R-:W-:-:S08]  /*2930*/  SHF.L.U32 R4, R6, 0x1f, RZ ;  /* 0x0000001f06047819 */ /* 0x003fd000000006ff */
[----:B------:R0:W1:Y:S01]  /*2940*/  SYNCS.PHASECHK.TRANS64.TRYWAIT P1, [UR8], R4 ;  /* 0x00000004ff0075a7 */ /* 0x0000620008020148 */
[----:B------:R-:W-:Y:S05]  /*2950*/  @!P0 BRA `(.L_x_20) ;  /* 0x0000000000048947 */ /* 0x000fea0003800000 */
[----:B------:R-:W-:Y:S01]  /*2960*/  BPT.TRAP 0x1 ;  /* 0x000000040000795c */ /* 0x000fe20000300000 */
.L_x_20:
[----:B-1----:R-:W-:Y:S05]  /*2970*/  @P1 BRA `(.L_x_21) ;  /* 0x0000000000081947 */ /* 0x002fea0003800000 */
[----:B------:R-:W1:Y:S02]  /*2980*/  SYNCS.PHASECHK.TRANS64.TRYWAIT P1, [UR8], R4 ;  /* 0x00000004ff0075a7 */ /* 0x000e640008020148 */
[----:B-1----:R-:W-:Y:S05]  /*2990*/  @!P1 BRA `(.L_x_22) ;  /* 0x000000a4005c9947 */ /* 0x002fea0003800000 */
.L_x_21:
[----:B------:R-:W-:Y:S01]  /*29a0*/  UIMAD UR42, UR7, 0x600, UR4 ;  /* 0x00000600072a78a4 */ /* 0x000fe2000f8e0204 */
[----:B------:R-:W-:Y:S01]  /*29b0*/  WARPGROUP.ARRIVE ;  /* 0x00000000000079c5 */ /* 0x000fe20000000000 */
[----:B------:R-:W-:Y:S01]  /*29c0*/  UIMAD UR43, UR7, 0x380, UR5 ;  /* 0x00000380072b78a4 */ /* 0x000fe2000f8e0205 */
[----:B------:R-:W-:Y:S01]  /*29d0*/  UMOV UR9, 0x40000040 ;  /* 0x4000004000097882 */ /* 0x000fe20000000000 */
[----:B------:R-:W-:Y:S02]  /*29e0*/  UMOV UR11, 0x40000040 ;  /* 0x40000040000b7882 */ /* 0x000fe40000000000 */
[----:B------:R-:W-:Y:S01]  /*29f0*/  UIADD3 UR14, UR43, 0x80, URZ ;  /* 0x000000802b0e7890 */ /* 0x000fe2000fffe03f */
[----:B------:R-:W-:Y:S02]  /*2a00*/  UMOV UR8, UR42 ;  /* 0x0000002a00087c82 */ /* 0x000fe40008000000 */
[----:B------:R-:W-:Y:S01]  /*2a10*/  UMOV UR10, UR43 ;  /* 0x0000002b000a7c82 */ /* 0x000fe20008000000 */
[----:B------:R-:W-:Y:S01]  /*2a20*/  UMOV UR12, UR8 ;  /* 0x00000008000c7c82 */ /* 0x000fe20008000000 */
[----:B------:R-:W-:Y:S01]  /*2a30*/  HGMMA.64x16x16.F32 R128, gdesc[UR8], R128, gsb0 ;  /* 0x00200000088079f0 */ /* 0x000fe20008000880 */
        /* <DEDUP_REMOVED lines=22> */
[----:B------:R-:W-:-:S02]  /*2ba0*/  UIADD3 UR8, UR42, 0x2, URZ ;  /* 0x000000022a087890 */ /* 0x000fc4000fffe03f */
[----:B------:R-:W-:Y:S01]  /*2bb0*/  UIADD3 UR9, UR43, 0x2, URZ ;  /* 0x000000022b097890 */ /* 0x000fe2000fffe03f */
        /* <DEDUP_REMOVED lines=61> */
[----:B------:R-:W-:Y:S01]  /*2f90*/  UMOV UR12, UR8 ;  /* 0x00000008000c7c82 */ /* 0x000fe20008000000 */
[----:B------:R-:W-:Y:S01]  /*2fa0*/  UMOV UR13, 0x40000040 ;  /* 0x40000040000d7882 */ /* 0x000fe20000000000 */
        /* <DEDUP_REMOVED lines=79> */
[----:B------:R-:W-:Y:S02]  /*34a0*/  UIADD3 UR16, UR43, 0x4, URZ ;  /* 0x000000042b107890 */ /* 0x000fe4000fffe03f */
[----:B------:R-:W-:Y:S02]  /*34b0*/  UIADD3 UR17, UR43, 0x84, URZ ;  /* 0x000000842b117890 */ /* 0x000fe4000fffe03f */
        /* <DEDUP_REMOVED lines=23> */
[----:B------:R-:W-:Y:S01]  /*3630*/  UMOV UR14, UR17 ;  /* 0x00000011000e7c82 */ /* 0x000fe20008000000 */
[----:B------:R-:W-:Y:S01]  /*3640*/  UMOV UR15, 0x40000040 ;  /* 0x40000040000f7882 */ /* 0x000fe20000000000 */
[----:B------:R-:W-:Y:S01]  /*3650*/  UMOV UR17, UR9 ;  /* 0x0000000900117c82 */ /* 0x000fe20008000000 */
        /* <DEDUP_REMOVED lines=57> */
[----:B------:R-:W-:Y:S01]  /*39f0*/  UIADD3 UR42, UR42, 0x406, URZ ;  /* 0x000004062a2a7890 */ /* 0x000fe2000fffe03f */
        /* <DEDUP_REMOVED lines=88> */
[----:B------:R-:W-:Y:S01]  /*3f80*/  BPT.TRAP 0x1 ;  /* 0x000000040000795c */ /* 0x000fe20000300000 */
.L_x_23:
[----:B------:R-:W-:Y:S01]  /*3f90*/  ULEA UR8, UR6, UR39, 0x3 ;  /* 0x0000002706087291 */ /* 0x000fe2000f8e183f */
[----:B------:R-:W-:-:S03]  /*3fa0*/  ISETP.GT.U32.AND P1, PT, R19, 0x1, PT ;  /* 0x000000011300780c */ /* 0x000fc60003f24070 */
[----:B------:R-:W-:-:S04]  /*3fb0*/  UIADD3 UR8, UR8, 0x28, URZ ;  /* 0x0000002808087890 */ /* 0x000fc8000fffe03f */
[----:B------:R-:W-:-:S09]  /*3fc0*/  UPRMT UR8, URZ, 0x654, UR8 ;  /* 0x000006543f087896 */ /* 0x000fd20008000008 */
[----:B------:R-:W-:Y:S01]  /*3fd0*/  SYNCS.ARRIVE.TRANS64.RED.A1T0 RZ, [UR8], RZ ;  /* 0x000000ffffff79a7 */ /* 0x000fe20008100408 */
[----:B------:R-:W-:Y:S05]  /*3fe0*/  @P1 BRA `(.L_x_24) ;  /* 0x0000000000041947 */ /* 0x000fea0003800000 */
[----:B------:R-:W-:Y:S01]  /*3ff0*/  BPT.TRAP 0x1 ;  /* 0x000000040000795c */ /* 0x000fe20000300000 */
.L_x_24:
[----:B------:R-:W-:Y:S01]  /*4000*/  UIADD3 UR7, UR7, 0x1, URZ ;  /* 0x0000000107077890 */ /* 0x000fe2000fffe03f */
[C---:B------:R-:W-:Y:S01]  /*4010*/  ISETP.GT.AND P1, PT, R3.reuse, 0x1, PT ;  /* 0x000000010300780c */ /* 0x040fe20003f24270 */
[----:B------:R-:W-:Y:S01]  /*4020*/  UIADD3 UR6, UR6, 0x1, URZ ;  /* 0x0000000106067890 */ /* 0x000fe2000fffe03f */
[----:B------:R-:W-:Y:S01]  /*4030*/  VIADD R3, R3, 0xffffffff ;  /* 0xffffffff03037836 */ /* 0x000fe20000000000 */
[----:B------:R-:W-:Y:S02]  /*4040*/  UISETP.NE.AND UP0, UPT, UR7, 0x5, UPT ;  /* 0x000000050700788c */ /* 0x000fe4000bf05270 */
[----:B------:R-:W-:Y:S02]  /*4050*/  UISETP.NE.AND UP1, UPT, UR6, 0x5, UPT ;  /* 0x000000050600788c */ /* 0x000fe4000bf25270 */
[----:B------:R-:W-:Y:S02]  /*4060*/  USEL UR8, URZ, 0x1, UP0 ;  /* 0x000000013f087887 */ /* 0x000fe40008000000 */
[----:B------:R-:W-:-:S02]  /*4070*/  USEL UR7, UR7, URZ, UP0 ;  /* 0x0000003f07077287 */ /* 0x000fc40008000000 */
[----:B------:R-:W-:Y:S02]  /*4080*/  USEL UR6, UR6, URZ, UP1 ;  /* 0x0000003f06067287 */ /* 0x000fe40008800000 */
[----:B------:R-:W-:Y:S01]  /*4090*/  LOP3.LUT R6, R6, UR8, RZ, 0x3c, !PT ;  /* 0x0000000806067c12 */ /* 0x000fe2000f8e3cff */
[----:B------:R-:W-:Y:S09]  /*40a0*/  @P1 BRA `(.L_x_25) ;  /* 0xffffffe800141947 */ /* 0x000ff2000383ffff */
.L_x_18:
[----:B------:R-:W2:Y:S02]  /*40b0*/  LDC R3, c[0x0][0x28c] ;  /* 0x0000a300ff037b82 */ /* 0x000ea40000000800 */
[----:B--2---:R-:W-:-:S13]  /*40c0*/  ISETP.GE.AND P1, PT, R3, 0x1, PT ;  /* 0x000000010300780c */ /* 0x004fda0003f26270 */
[----:B------:R-:W-:Y:S05]  /*40d0*/  @!P1 BRA `(.L_x_26) ;  /* 0x0000000000349947 */ /* 0x000fea0003800000 */
[----:B------:R-:W-:Y:S05]  /*40e0*/  @!P0 BRA `(.L_x_27) ;  /* 0x0000000000048947 */ /* 0x000fea0003800000 */
[----:B------:R-:W-:Y:S01]  /*40f0*/  BPT.TRAP 0x1 ;  /* 0x000000040000795c */ /* 0x000fe20000300000 */
.L_x_27:
[----:B------:R-:W-:Y:S01]  /*4100*/  VIADD R0, R0, UR37 ;  /* 0x0000002500007c36 */ /* 0x000fe20008000000 */
[----:B------:R-:W-:-:S03]  /*4110*/  ISETP.GT.U32.AND P0, PT, R19, 0x1, PT ;  /* 0x000000011300780c */ /* 0x000fc60003f04070 */
[----:B01----:R-:W-:-:S05]  /*4120*/  IMAD.WIDE.U32 R4, R0, -0x33333333, RZ ;  /* 0xcccccccd00047825 */ /* 0x003fca00078e00ff */
[----:B------:R-:W-:-:S05]  /*4130*/  SHF.R.U32.HI R5, RZ, 0x2, R5 ;  /* 0x00000002ff057819 */ /* 0x000fca0000011605 */
[----:B------:R-:W-:-:S05]  /*4140*/  IMAD R0, R5, -0x5, R0 ;  /* 0xfffffffb05007824 */ /* 0x000fca00078e0200 */
[----:B------:R-:W-:-:S05]  /*4150*/  LEA R0, R0, UR39, 0x3 ;  /* 0x0000002700007c11 */ /* 0x000fca000f8e18ff */
[----:B------:R-:W-:-:S05]  /*4160*/  VIADD R0, R0, 0x28 ;  /* 0x0000002800007836 */ /* 0x000fca0000000000 */
[----:B------:R-:W-:-:S04]  /*4170*/  PRMT R0, RZ, 0x654, R0 ;  /* 0x00000654ff007816 */ /* 0x000fc80000000000 */
[----:B------:R2:W-:Y:S01]  /*4180*/  SYNCS.ARRIVE.TRANS64.RED.A1T0 RZ, [R0+URZ], RZ ;  /* 0x000000ff00ff79a7 */ /* 0x0005e2000810043f */
[----:B------:R-:W-:Y:S05]  /*4190*/  @P0 BRA `(.L_x_26) ;  /* 0x0000000000040947 */ /* 0x000fea0003800000 */
[----:B------:R-:W-:Y:S01]  /*41a0*/  BPT.TRAP 0x1 ;  /* 0x000000040000795c */ /* 0x000fe20000300000 */
.L_x_26:
[----:B01----:R-:W0:Y:S01]  /*41b0*/  LDC R5, c[0x0][0x288] ;  /* 0x0000a200ff057b82 */ /* 0x003e220000000800 */
[----:B--2---:R-:W-:Y:S01]  /*41c0*/  LOP3.LUT R0, R22, 0x1, RZ, 0xc0, !PT ;  /* 0x0000000116007812 */ /* 0x004fe200078ec0ff */
[----:B------:R-:W-:Y:S01]  /*41d0*/  IMAD R139, R139, 0x70, RZ ;  /* 0x000000708b8b7824 */ /* 0x000fe200078e02ff */
[----:B------:R-:W-:Y:S01]  /*41e0*/  SHF.R.U32.HI R3, RZ, 0x2, R18 ;  /* 0x00000002ff037819 */ /* 0x000fe20000011612 */
[----:B------:R-:W-:Y:S01]  /*41f0*/  UIADD3 UR37, UR38, UR37, URZ ;  /* 0x0000002526257290 */ /* 0x000fe2000fffe03f */
[----:B------:R-:W-:Y:S01]  /*4200*/  LOP3.LUT R4, R18, 0x60, RZ, 0xc0, !PT ;  /* 0x0000006012047812 */ /* 0x000fe200078ec0ff */
[----:B------:R-:W-:Y:S01]  /*4210*/  IMAD.SHL.U32 R20, R0, 0x40, RZ ;  /* 0x0000004000147824 */ /* 0x000fe200078e00ff */
[----:B------:R-:W-:Y:S01]  /*4220*/  LOP3.LUT R3, R3, 0x7, RZ, 0xc0, !PT ;  /* 0x0000000703037812 */ /* 0x000fe200078ec0ff */
[----:B------:R-:W-:Y:S01]  /*4230*/  IMAD R6, R136, 0xc0, RZ ;  /* 0x000000c088067824 */ /* 0x000fe200078e02ff */
[----:B------:R-:W-:Y:S01]  /*4240*/  SHF.R.U32.HI R4, RZ, 0x1, R4 ;  /* 0x00000001ff047819 */ /* 0x000fe20000011604 */
[----:B------:R-:W-:Y:S01]  /*4250*/  UISETP.GT.U32.AND UP0, UPT, UR37, 0x4, UPT ;  /* 0x000000042500788c */ /* 0x000fe2000bf04070 */
[--C-:B------:R-:W-:Y:S01]  /*4260*/  LOP3.LUT R20, R20, 0x40, R3.reuse, 0xe2, !PT ;  /* 0x0000004014147812 */ /* 0x100fe200078ee203 */
[----:B------:R-:W-:Y:S01]  /*4270*/  IMAD.SHL.U32 R10, R18, 0x2, RZ ;  /* 0x00000002120a7824 */ /* 0x000fe200078e00ff */
[-C--:B------:R-:W-:Y:S01]  /*4280*/  IADD3 R3, RZ, -R4.reuse, -R3 ;  /* 0x80000004ff037210 */ /* 0x080fe20007ffe803 */
[----:B------:R-:W-:Y:S01]  /*4290*/  ULDC UR7, c[0x0][0x284] ;  /* 0x0000a10000077ab9 */ /* 0x000fe20000000800 */
[----:B------:R-:W-:Y:S01]  /*42a0*/  UISETP.LT.U32.AND UP0, UPT, UR38, 0x5, UP0 ;  /* 0x000000052600788c */ /* 0x000fe20008701070 */
[----:B------:R-:W-:Y:S01]  /*42b0*/  SHF.R.S32.HI R9, RZ, 0x1f, R23 ;  /* 0x0000001fff097819 */ /* 0x000fe20000011417 */
[----:B------:R-:W-:Y:S01]  /*42c0*/  UISETP.GE.U32.AND UP1, UPT, UR38, 0x5, UPT ;  /* 0x000000052600788c */ /* 0x000fe2000bf26070 */
[----:B------:R-:W-:Y:S01]  /*42d0*/  IMAD R3, R0, -0x40, R3 ;  /* 0xffffffc000037824 */ /* 0x000fe200078e0203 */
[----:B------:R-:W-:Y:S01]  /*42e0*/  LOP3.LUT R0, R18, 0x3, RZ, 0xc0, !PT ;  /* 0x0000000312007812 */ /* 0x000fe200078ec0ff */
[----:B------:R-:W-:Y:S01]  /*42f0*/  UIMAD.WIDE.U32 UR4, UR37, -0x33333333, URZ ;  /* 0xcccccccd250478a5 */ /* 0x000fe2000f8e003f */
[C---:B------:R-:W-:Y:S01]  /*4300*/  LOP3.LUT R10, R139.reuse, 0x6, R10, 0xf8, !PT ;  /* 0x000000068b0a7812 */ /* 0x040fe200078ef80a */
[----:B------:R-:W-:Y:S01]  /*4310*/  USEL UR6, URZ, 0x1, !UP0 ;  /* 0x000000013f067887 */ /* 0x000fe2000c000000 */
[----:B------:R-:W-:Y:S01]  /*4320*/  LOP3.LUT R20, R20, R4, RZ, 0xfc, !PT ;  /* 0x0000000414147212 */ /* 0x000fe200078efcff */
[----:B------:R-:W-:Y:S01]  /*4330*/  ULDC.64 UR8, c[0x0][0x5d0] ;  /* 0x0001740000087ab9 */ /* 0x000fe20000000a00 */
[----:B0-----:R-:W-:Y:S01]  /*4340*/  ISETP.GE.AND P0, PT, R139, R5, PT ;  /* 0x000000058b00720c */ /* 0x001fe20003f06270 */
[----:B------:R-:W-:Y:S01]  /*4350*/  IMAD R8, R0, -0x2, R5 ;  /* 0xfffffffe00087824 */ /* 0x000fe200078e0205 */
[----:B------:R-:W-:Y:S01]  /*4360*/  SHF.R.S32.HI R11, RZ, 0x1f, R10 ;  /* 0x0000001fff0b7819 */ /* 0x000fe2000001140a */
[----:B------:R-:W-:Y:S01]  /*4370*/  IMAD R0, R9, UR8, RZ ;  /* 0x0000000809007c24 */ /* 0x000fe2000f8e02ff */
[C---:B------:R-:W-:Y:S01]  /*4380*/  ISETP.GE.OR P0, PT, R6.reuse, UR7, P0 ;  /* 0x0000000706007c0c */ /* 0x040fe20008706670 */
[----:B------:R-:W-:Y:S01]  /*4390*/  USHF.R.U32.HI UR4, URZ, 0x2, UR5 ;  /* 0x000000023f047899 */ /* 0x000fe20008011605 */
[----:B------:R-:W-:Y:S01]  /*43a0*/  IMAD.MOV.U32 R21, RZ, RZ, RZ ;  /* 0x000000ffff157224 */ /* 0x000fe200078e00ff */
[----:B------:R-:W-:Y:S01]  /*43b0*/  ULOP3.LUT UR36, UR36, UR6, URZ, 0x3c, !UPT ;  /* 0x0000000624247292 */ /* 0x000fe2000f8e3c3f */
[C---:B------:R-:W-:Y:S01]  /*43c0*/  IMAD R7, R23.reuse, UR9, R0 ;  /* 0x0000000917077c24 */ /* 0x040fe2000f8e0200 */
[----:B------:R-:W-:Y:S01]  /*43d0*/  UIMAD UR37, UR4, -0x5, UR37 ;  /* 0xfffffffb042578a4 */ /* 0x000fe2000f8e0225 */
[----:B------:R-:W-:Y:S01]  /*43e0*/  IMAD.WIDE.U32 R4, R23, UR8, R10 ;  /* 0x0000000817047c25 */ /* 0x000fe2000f8e000a */
[----:B------:R-:W-:Y:S01]  /*43f0*/  IADD3 R0, -R6, UR7, R3 ;  /* 0x0000000706007c10 */ /* 0x000fe2000fffe103 */
[----:B------:R-:W-:-:S02]  /*4400*/  @UP1 ULOP3.LUT UR36, UR36, 0x1, UR4, 0x78, !UPT ;  /* 0x0000000124241892 */ /* 0x000fc4000f8e7804 */
[----:B------:R-:W-:-:S04]  /*4410*/  IMAD.WIDE R20, R136, 0xc0, R20 ;  /* 0x000000c088147825 */ /* 0x000fc800078e0214 */
[----:B------:R-:W-:Y:S02]  /*4420*/  IMAD.IADD R7, R5, 0x1, R7 ;  /* 0x0000000105077824 */ /* 0x000fe400078e0207 */
[----:B------:R-:W-:Y:S02]  /*4430*/  IMAD.IADD R3, R8, 0x1, -R139 ;  /* 0x0000000108037824 */ /* 0x000fe400078e0a8b */
[----:B------:R-:W-:Y:S02]  /*4440*/  IMAD.MOV.U32 R136, RZ, RZ, -0x1 ;  /* 0xffffffffff887424 */ /* 0x000fe400078e00ff */
[----:B------:R-:W-:Y:S01]  /*4450*/  IMAD.MOV.U32 R6, RZ, RZ, R4 ;  /* 0x000000ffff067224 */ /* 0x000fe200078e0004 */
[----:B------:R-:W-:Y:S06]  /*4460*/  @P0 BRA `(.L_x_28) ;  /* 0x0000006c003c0947 */ /* 0x000fec0003800000 */
[----:B------:R-:W0:Y:S01]  /*4470*/  LDC.64 R4, c[0x0][0x5c8] ;  /* 0x00017200ff047b82 */ /* 0x000e220000000a00 */
[----:B-----5:R-:W-:Y:S01]  /*4480*/  FSETP.NEU.AND P2, PT, R138, RZ, PT ;  /* 0x000000ff8a00720b */ /* 0x020fe20003f4d000 */
[----:B------:R-:W-:Y:S01]  /*4490*/  BSSY B0, `(.L_x_28) ;  /* 0x00006cc000007945 */ /* 0x000fe20003800000 */
[----:B------:R-:W-:-:S04]  /*44a0*/  ISETP.GT.AND P0, PT, R3, RZ, PT ;  /* 0x000000ff0300720c */ /* 0x000fc80003f04270 */
[----:B------:R-:W-:Y:S01]  /*44b0*/  ISETP.GT.AND P1, PT, R0, RZ, P0 ;  /* 0x000000ff0000720c */ /* 0x000fe20000724270 */
[-C--:B0-----:R-:W-:Y:S02]  /*44c0*/  IMAD R8, R21, R4.reuse, RZ ;  /* 0x0000000415087224 */ /* 0x081fe400078e02ff */
[----:B------:R-:W-:-:S04]  /*44d0*/  IMAD.WIDE.U32 R144, R20, R4, R6 ;  /* 0x0000000414907225 */ /* 0x000fc800078e0006 */
[----:B------:R-:W-:-:S04]  /*44e0*/  IMAD R7, R20, R5, R8 ;  /* 0x0000000514077224 */ /* 0x000fc800078e0208 */
[----:B------:R-:W-:Y:S01]  /*44f0*/  IMAD.IADD R153, R145, 0x1, R7 ;  /* 0x0000000191997824 */ /* 0x000fe200078e0207 */
[----:B------:R-:W-:Y:S06]  /*4500*/  @!P2 BRA `(.L_x_29) ;  /* 0x0000004c0048a947 */ /* 0x000fec0003800000 */
[----:B------:R-:W0:Y:S01]  /*4510*/  LDC.64 R140, c[0x0][0x5b8] ;  /* 0x00016e00ff8c7b82 */ /* 0x000e220000000a00 */
[----:B------:R-:W-:-:S07]  /*4520*/  ULDC.64 UR4, c[0x0][0x5c0] ;  /* 0x0001700000047ab9 */ /* 0x000fce0000000a00 */
[----:B------:R-:W1:Y:S08]  /*4530*/  LDC.64 R142, c[0x0][0x5b0] ;  /* 0x00016c00ff8e7b82 */ /* 0x000e700000000a00 */
[----:B------:R-:W2:Y:S01]  /*4540*/  LDC.64 R12, c[0x0][0x5a8] ;  /* 0x00016a00ff0c7b82 */ /* 0x000ea20000000a00 */
[-C--:B0-----:R-:W-:Y:S02]  /*4550*/  IMAD R6, R9, R140.reuse, RZ ;  /* 0x0000008c09067224 */ /* 0x081fe400078e02ff */
[----:B------:R-:W-:-:S04]  /*4560*/  IMAD.WIDE.U32 R146, R23, R140, R10 ;  /* 0x0000008c17927225 */ /* 0x000fc800078e000a */
[----:B------:R-:W-:Y:S02]  /*4570*/  IMAD R141, R23, R141, R6 ;  /* 0x0000008d178d7224 */ /* 0x000fe400078e0206 */
[-C--:B-1----:R-:W-:Y:S02]  /*4580*/  IMAD R139, R21, R142.reuse, RZ ;  /* 0x0000008e158b7224 */ /* 0x082fe400078e02ff */
[----:B------:R-:W-:Y:S02]  /*4590*/  IMAD.IADD R149, R147, 0x1, R141 ;  /* 0x0000000193957824 */ /* 0x000fe400078e028d */
[----:B------:R-:W-:Y:S02]  /*45a0*/  IMAD.MOV.U32 R148, RZ, RZ, R146 ;  /* 0x000000ffff947224 */ /* 0x000fe400078e0092 */
[C---:B------:R-:W-:Y:S02]  /*45b0*/  IMAD R139, R20.reuse, R143, R139 ;  /* 0x0000008f148b7224 */ /* 0x040fe400078e028b */
[----:B------:R-:W-:-:S04]  /*45c0*/  IMAD.WIDE.U32 R6, R20, R142, R148 ;  /* 0x0000008e14067225 */ /* 0x000fc800078e0094 */
[----:B------:R-:W-:Y:S01]  /*45d0*/  IMAD.IADD R7, R7, 0x1, R139 ;  /* 0x0000000107077824 */ /* 0x000fe200078e028b */
[----:B--2---:R-:W-:-:S04]  /*45e0*/  LEA R8, P2, R6, R12, 0x1 ;  /* 0x0000000c06087211 */ /* 0x004fc800078408ff */
[----:B------:R-:W-:-:S05]  /*45f0*/  LEA.HI.X R9, R6, R13, R7, 0x1, P2 ;  /* 0x0000000d06097211 */ /* 0x000fca00010f0c07 */
[----:B------:R0:W2:Y:S01]  /*4600*/  @P1 LDG.E.LTC128B.U16 R151, desc[UR40][R8.64] ;  /* 0x0000002808971981 */ /* 0x0000a2000c1e1520 */
[----:B------:R-:W-:Y:S01]  /*4610*/  LEA R6, P2, R144, UR4, 0x1 ;  /* 0x0000000490067c11 */ /* 0x000fe2000f8408ff */
[----:B------:R-:W-:Y:S01]  /*4620*/  IMAD.WIDE.U32 R14, R20, R142, R10 ;  /* 0x0000008e140e7225 */ /* 0x000fe200078e000a */
[----:B------:R-:W-:Y:S01]  /*4630*/  ISETP.GT.AND P3, PT, R3, 0x1, PT ;  /* 0x000000010300780c */ /* 0x000fe20003f64270 */
[----:B------:R-:W-:Y:S01]  /*4640*/  BSSY B1, `(.L_x_30) ;  /* 0x0000011000017945 */ /* 0x000fe20003800000 */
[----:B------:R-:W-:Y:S01]  /*4650*/  SHF.L.U64.HI R145, R142, 0x3, R143 ;  /* 0x000000038e917819 */ /* 0x000fe2000001028f */
[----:B------:R-:W-:Y:S02]  /*4660*/  IMAD.IADD R15, R139, 0x1, R15 ;  /* 0x000000018b0f7824 */ /* 0x000fe400078e020f */
[----:B------:R-:W-:-:S04]  /*4670*/  IMAD.WIDE.U32 R14, R23, R140, R14 ;  /* 0x0000008c170e7225 */ /* 0x000fc800078e000e */
[----:B0-----:R-:W-:Y:S01]  /*4680*/  IMAD.IADD R9, R141, 0x1, R15 ;  /* 0x000000018d097824 */ /* 0x001fe200078e020f */
[----:B------:R-:W-:-:S04]  /*4690*/  LEA R8, P4, R14, R12, 0x1 ;  /* 0x0000000c0e087211 */ /* 0x000fc800078808ff */
[----:B------:R-:W-:Y:S01]  /*46a0*/  LEA.HI.X R9, R14, R13, R9, 0x1, P4 ;  /* 0x0000000d0e097211 */ /* 0x000fe200020f0c09 */
[----:B--2---:R-:W-:-:S05]  /*46b0*/  HADD2.F32 R7, -RZ, R151.H0_H0 ;  /* 0x20000097ff077230 */ /* 0x004fca0000004100 */
[----:B------:R-:W-:-:S04]  /*46c0*/  FMUL R7, R7, R138 ;  /* 0x0000008a07077220 */ /* 0x000fc80000400000 */
[----:B------:R-:W-:Y:S01]  /*46d0*/  FFMA R128, R128, R137, R7 ;  /* 0x0000008980807223 */ /* 0x000fe20000000007 */
[----:B------:R-:W-:Y:S01]  /*46e0*/  LEA.HI.X R7, R144, UR5, R153, 0x1, P2 ;  /* 0x0000000590077c11 */ /* 0x000fe200090f0c99 */
[----:B------:R-:W-:Y:S01]  /*46f0*/  IMAD.SHL.U32 R144, R142, 0x8, RZ ;  /* 0x000000088e907824 */ /* 0x000fe200078e00ff */
[----:B------:R-:W-:Y:S02]  /*4700*/  ISETP.GT.AND P2, PT, R0, RZ, P3 ;  /* 0x000000ff0000720c */ /* 0x000fe40001f44270 */
[----:B------:R-:W-:-:S05]  /*4710*/  F2FP.F16.F32.PACK_AB R128, RZ, R128 ;  /* 0x00000080ff80723e */ /* 0x000fca00000000ff */
[----:B------:R0:W-:Y:S06]  /*4720*/  @P1 STG.E.U16 desc[UR40][R6.64], R128 ;  /* 0x0000008006001986 */ /* 0x0001ec000c101528 */
[----:B------:R-:W-:Y:S05]  /*4730*/  @!P2 BRA `(.L_x_31) ;  /* 0x000000000004a947 */ /* 0x000fea0003800000 */
[----:B------:R1:W5:Y:S02]  /*4740*/  LDG.E.LTC128B.U16 R151, desc[UR40][R8.64+0x2] ;  /* 0x0000022808977981 */ /* 0x000364000c1e1520 */
.L_x_31:
[----:B------:R-:W-:Y:S05]  /*4750*/  BSYNC B1 ;  /* 0x0000000000017941 */ /* 0x000fea0003800000 */
.L_x_30:
[----:B-----5:R-:W-:Y:S01]  /*4760*/  HADD2.F32 R15, -RZ, R151.H0_H0 ;  /* 0x20000097ff0f7230 */ /* 0x020fe20000004100 */
[----:B------:R-:W-:Y:S01]  /*4770*/  ISETP.GT.AND P1, PT, R0, 0x8, P0 ;  /* 0x000000080000780c */ /* 0x000fe20000724270 */
[----:B------:R-:W-:Y:S01]  /*4780*/  IMAD.WIDE.U32 R156, R20, R142, R144 ;  /* 0x0000008e149c7225 */ /* 0x000fe200078e0090 */
[----:B------:R-:W-:-:S03]  /*4790*/  PRMT R152, R151, 0x7610, R152 ;  /* 0x0000761097987816 */ /* 0x000fc60000000098 */
[----:B------:R-:W-:Y:S01]  /*47a0*/  FMUL R14, R15, R138 ;  /* 0x0000008a0f0e7220 */ /* 0x000fe20000400000 */
[----:B------:R-:W-:Y:S01]  /*47b0*/  IMAD.IADD R159, R139, 0x1, R157 ;  /* 0x000000018b9f7824 */ /* 0x000fe200078e029d */
[----:B------:R-:W-:Y:S02]  /*47c0*/  IADD3 R15, P4, R146, R156, RZ ;  /* 0x0000009c920f7210 */ /* 0x000fe40007f9e0ff */
[----:B------:R-:W-:-:S03]  /*47d0*/  FFMA R129, R129, R137, R14 ;  /* 0x0000008981817223 */ /* 0x000fc6000000000e */
[----:B0-----:R-:W-:Y:S01]  /*47e0*/  IMAD.X R128, R159, 0x1, R149, P4 ;  /* 0x000000019f807824 */ /* 0x001fe200020e0695 */
[C---:B------:R-:W-:Y:S02]  /*47f0*/  LEA R14, P4, R15.reuse, R12, 0x1 ;  /* 0x0000000c0f0e7211 */ /* 0x040fe400078808ff */
[----:B------:R-:W-:Y:S02]  /*4800*/  F2FP.F16.F32.PACK_AB R129, RZ, R129 ;  /* 0x00000081ff81723e */ /* 0x000fe400000000ff */
[----:B------:R-:W-:Y:S02]  /*4810*/  LEA.HI.X R15, R15, R13, R128, 0x1, P4 ;  /* 0x0000000d0f0f7211 */ /* 0x000fe400020f0c80 */
[----:B------:R-:W-:-:S05]  /*4820*/  PRMT R155, R129, 0x7610, R155 ;  /* 0x00007610819b7816 */ /* 0x000fca000000009b */
[----:B------:R0:W-:Y:S04]  /*4830*/  @P2 STG.E.U16 desc[UR40][R6.64+0x2], R155 ;  /* 0x0000029b06002986 */ /* 0x0001e8000c101528 */
[----:B------:R2:W3:Y:S01]  /*4840*/  @P1 LDG.E.LTC128B.U16 R152, desc[UR40][R14.64] ;  /* 0x000000280e981981 */ /* 0x0004e2000c1e1520 */
[----:B------:R-:W-:Y:S01]  /*4850*/  IADD3 R154, P2, R10, R156, RZ ;  /* 0x0000009c0a9a7210 */ /* 0x000fe20007f5e0ff */
[C---:B------:R-:W-:Y:S01]  /*4860*/  IMAD.SHL.U32 R151, R4.reuse, 0x10, RZ ;  /* 0x0000001004977824 */ /* 0x040fe200078e00ff */
[----:B------:R-:W-:Y:S01]  /*4870*/  SHF.L.U64.HI R153, R4, 0x4, R5 ;  /* 0x0000000404997819 */ /* 0x000fe20000010205 */
[----:B------:R-:W-:Y:S03]  /*4880*/  BSSY B1, `(.L_x_32) ;  /* 0x0000010000017945 */ /* 0x000fe60003800000 */
[----:B------:R-:W-:Y:S01]  /*4890*/  IADD3 R128, P4, R151, R6, RZ ;  /* 0x0000000697807210 */ /* 0x000fe20007f9e0ff */
[----:B0-----:R-:W-:Y:S01]  /*48a0*/  IMAD.X R155, R11, 0x1, R159, P2 ;  /* 0x000000010b9b7824 */ /* 0x001fe200010e069f */
[----:B------:R-:W-:Y:S01]  /*48b0*/  ISETP.GT.AND P2, PT, R0, 0x8, P3 ;  /* 0x000000080000780c */ /* 0x000fe20001f44270 */
[----:B------:R-:W-:-:S03]  /*48c0*/  IMAD.WIDE.U32 R154, R23, R140, R154 ;  /* 0x0000008c179a7225 */ /* 0x000fc600078e009a */
[----:B--2---:R-:W-:Y:S01]  /*48d0*/  LEA R14, P5, R154, R12, 0x1 ;  /* 0x0000000c9a0e7211 */ /* 0x004fe200078a08ff */
[----:B---3--:R-:W-:-:S05]  /*48e0*/  HADD2.F32 R129, -RZ, R152.H0_H0 ;  /* 0x20000098ff817230 */ /* 0x008fca0000004100 */
[----:B------:R-:W-:-:S04]  /*48f0*/  FMUL R129, R129, R138 ;  /* 0x0000008a81817220 */ /* 0x000fc80000400000 */
[----:B------:R-:W-:Y:S01]  /*4900*/  FFMA R129, R130, R137, R129 ;  /* 0x0000008982817223 */ /* 0x000fe20000000081 */
[----:B------:R-:W-:-:S04]  /*4910*/  IMAD.IADD R130, R141, 0x1, R155 ;  /* 0x000000018d827824 */ /* 0x000fc800078e029b */
[----:B------:R-:W-:Y:S01]  /*4920*/  F2FP.F16.F32.PACK_AB R155, RZ, R129 ;  /* 0x00000081ff9b723e */ /* 0x000fe200000000ff */
[----:B------:R-:W-:Y:S01]  /*4930*/  IMAD.X R129, R153, 0x1, R7, P4 ;  /* 0x0000000199817824 */ /* 0x000fe200020e0607 */
[----:B------:R-:W-:-:S04]  /*4940*/  LEA.HI.X R15, R154, R13, R130, 0x1, P5 ;  /* 0x0000000d9a0f7211 */ /* 0x000fc800028f0c82 */
[----:B------:R0:W-:Y:S01]  /*4950*/  @P1 STG.E.U16 desc[UR40][R128.64], R155 ;  /* 0x0000009b80001986 */ /* 0x0001e2000c101528 */
[----:B------:R-:W-:Y:S05]  /*4960*/  @!P2 BRA `(.L_x_33) ;  /* 0x000000000004a947 */ /* 0x000fea0003800000 */
[----:B------:R2:W5:Y:S02]  /*4970*/  LDG.E.LTC128B.U16 R152, desc[UR40][R14.64+0x2] ;  /* 0x000002280e987981 */ /* 0x000564000c1e1520 */
.L_x_33:
[----:B------:R-:W-:Y:S05]  /*4980*/  BSYNC B1 ;  /* 0x0000000000017941 */ /* 0x000fea0003800000 */
.L_x_32:
[----:B0----5:R-:W-:Y:S01]  /*4990*/  HADD2.F32 R155, -RZ, R152.H0_H0 ;  /* 0x20000098ff9b7230 */ /* 0x021fe20000004100 */
[----:B------:R-:W-:Y:S01]  /*49a0*/  ISETP.GT.AND P1, PT, R3, 0x8, PT ;  /* 0x000000080300780c */ /* 0x000fe20003f24270 */
[----:B------:R-:W-:Y:S01]  /*49b0*/  BSSY B1, `(.L_x_34) ;  /* 0x000000c000017945 */ /* 0x000fe20003800000 */
[----:B------:R-:W-:Y:S02]  /*49c0*/  IMAD R157, R143, 0x78, RZ ;  /* 0x000000788f9d7824 */ /* 0x000fe400078e02ff */
[----:B------:R-:W-:Y:S01]  /*49d0*/  FMUL R130, R155, R138 ;  /* 0x0000008a9b827220 */ /* 0x000fe20000400000 */
[----:B------:R-:W-:-:S03]  /*49e0*/  ISETP.GT.AND P4, PT, R0, RZ, P1 ;  /* 0x000000ff0000720c */ /* 0x000fc60000f84270 */
[----:B------:R-:W-:Y:S01]  /*49f0*/  FFMA R130, R131, R137, R130 ;  /* 0x0000008983827223 */ /* 0x000fe20000000082 */
[----:B------:R-:W-:-:S04]  /*4a00*/  IMAD.MOV.U32 R131, RZ, RZ, R159 ;  /* 0x000000ffff837224 */ /* 0x000fc800078e009f */
[----:B------:R-:W-:-:S04]  /*4a10*/  F2FP.F16.F32.PACK_AB R130, RZ, R130 ;  /* 0x00000082ff82723e */ /* 0x000fc800000000ff */
[----:B------:R-:W-:Y:S01]  /*4a20*/  PRMT R154, R130, 0x7610, R154 ;  /* 0x00007610829a7816 */ /* 0x000fe2000000009a */
[----:B------:R-:W-:-:S04]  /*4a30*/  IMAD.MOV.U32 R130, RZ, RZ, R156 ;  /* 0x000000ffff827224 */ /* 0x000fc800078e009c */
[----:B------:R0:W-:Y:S01]  /*4a40*/  @P2 STG.E.U16 desc[UR40][R128.64+0x2], R154 ;  /* 0x0000029a80002986 */ /* 0x0001e2000c101528 */
[----:B------:R-:W-:Y:S05]  /*4a50*/  @!P4 BRA `(.L_x_35) ;  /* 0x000000000004c947 */ /* 0x000fea0003800000 */
[----:B------:R3:W5:Y:S02]  /*4a60*/  LDG.E.LTC128B.U16 R152, desc[UR40][R8.64+0x10] ;  /* 0x0000102808987981 */ /* 0x000764000c1e1520 */
.L_x_35:
[----:B------:R-:W-:Y:S05]  /*4a70*/  BSYNC B1 ;  /* 0x0000000000017941 */ /* 0x000fea0003800000 */
.L_x_34:
[----:B-----5:R-:W-:Y:S01]  /*4a80*/  HADD2.F32 R143, -RZ, R152.H0_H0 ;  /* 0x20000098ff8f7230 */ /* 0x020fe20000004100 */
[----:B------:R-:W-:Y:S01]  /*4a90*/  BSSY B1, `(.L_x_36) ;  /* 0x000000d000017945 */ /* 0x000fe20003800000 */
[----:B------:R-:W-:-:S04]  /*4aa0*/  IMAD.WIDE.U32 R130, R142, 0x78, R130 ;  /* 0x000000788e827825 */ /* 0x000fc800078e0082 */
[----:B------:R-:W-:Y:S01]  /*4ab0*/  FMUL R143, R143, R138 ;  /* 0x0000008a8f8f7220 */ /* 0x000fe20000400000 */
[----:B------:R-:W-:Y:S01]  /*4ac0*/  IMAD.IADD R159, R131, 0x1, R157 ;  /* 0x00000001839f7824 */ /* 0x000fe200078e029d */
[----:B0-----:R-:W-:Y:S02]  /*4ad0*/  IADD3 R154, P2, P5, R146, R130, R144 ;  /* 0x00000082929a7210 */ /* 0x001fe40007d5e090 */
[----:B------:R-:W-:Y:S02]  /*4ae0*/  FFMA R143, R132, R137, R143 ;  /* 0x00000089848f7223 */ /* 0x000fe4000000008f */
[----:B------:R-:W-:Y:S02]  /*4af0*/  IADD3.X R155, R149, R159, R145, P2, P5 ;  /* 0x0000009f959b7210 */ /* 0x000fe400017ea491 */
[----:B------:R-:W-:Y:S02]  /*4b00*/  ISETP.GT.AND P2, PT, R3, 0x9, PT ;  /* 0x000000090300780c */ /* 0x000fe40003f44270 */
[----:B------:R-:W-:-:S02]  /*4b10*/  F2FP.F16.F32.PACK_AB R143, RZ, R143 ;  /* 0x0000008fff8f723e */ /* 0x000fc400000000ff */
[----:B------:R-:W-:-:S03]  /*4b20*/  ISETP.GT.AND P5, PT, R0, RZ, P2 ;  /* 0x000000ff0000720c */ /* 0x000fc600017a4270 */
[----:B------:R0:W-:Y:S10]  /*4b30*/  @P4 STG.E.U16 desc[UR40][R6.64+0x10], R143 ;  /* 0x0000108f06004986 */ /* 0x0001f4000c101528 */
[----:B------:R-:W-:Y:S05]  /*4b40*/  @!P5 BRA `(.L_x_37) ;  /* 0x000000000004d947 */ /* 0x000fea0003800000 */
[----:B------:R4:W5:Y:S02]  /*4b50*/  LDG.E.LTC128B.U16 R152, desc[UR40][R8.64+0x12] ;  /* 0x0000122808987981 */ /* 0x000964000c1e1520 */
.L_x_37:
[----:B------:R-:W-:Y:S05]  /*4b60*/  BSYNC B1 ;  /* 0x0000000000017941 */ /* 0x000fea0003800000 */
.L_x_36:
[----:B0----5:R-:W-:Y:S01]  /*4b70*/  HADD2.F32 R143, -RZ, R152.H0_H0 ;  /* 0x20000098ff8f7230 */ /* 0x021fe20000004100 */
[----:B------:R-:W-:Y:S01]  /*4b80*/  ISETP.GT.AND P4, PT, R0, 0x8, P1 ;  /* 0x000000080000780c */ /* 0x000fe20000f84270 */
[----:B------:R-:W-:Y:S03]  /*4b90*/  BSSY B1, `(.L_x_38) ;  /* 0x0000007000017945 */ /* 0x000fe60003800000 */
[----:B------:R-:W-:-:S04]  /*4ba0*/  FMUL R132, R143, R138 ;  /* 0x0000008a8f847220 */ /* 0x000fc80000400000 */
[----:B------:R-:W-:-:S05]  /*4bb0*/  FFMA R132, R133, R137, R132 ;  /* 0x0000008985847223 */ /* 0x000fca0000000084 */
[----:B------:R-:W-:-:S05]  /*4bc0*/  F2FP.F16.F32.PACK_AB R132, RZ, R132 ;  /* 0x00000084ff84723e */ /* 0x000fca00000000ff */
[----:B------:R0:W-:Y:S01]  /*4bd0*/  @P5 STG.E.U16 desc[UR40][R6.64+0x12], R132 ;  /* 0x0000128406005986 */ /* 0x0001e2000c101528 */
[----:B------:R-:W-:Y:S05]  /*4be0*/  @!P4 BRA `(.L_x_39) ;  /* 0x000000000004c947 */ /* 0x000fea0003800000 */
[----:B------:R0:W5:Y:S02]  /*4bf0*/  LDG.E.LTC128B.U16 R152, desc[UR40][R14.64+0x10] ;  /* 0x000010280e987981 */ /* 0x000164000c1e1520 */
.L_x_39:
[----:B------:R-:W-:Y:S05]  /*4c00*/  BSYNC B1 ;  /* 0x0000000000017941 */ /* 0x000fea0003800000 */
.L_x_38:
[----:B-----5:R-:W-:Y:S01]  /*4c10*/  HADD2.F32 R133, -RZ, R152.H0_H0 ;  /* 0x20000098ff857230 */ /* 0x020fe20000004100 */
        /* <DEDUP_REMOVED lines=8> */
.L_x_41:
[----:B------:R-:W-:Y:S05]  /*4ca0*/  BSYNC B1 ;  /* 0x0000000000017941 */ /* 0x000fea0003800000 */
.L_x_40:
[----:B-----5:R-:W-:-:S05]  /*4cb0*/  HADD2.F32 R131, -RZ, R152.H0_H0 ;  /* 0x20000098ff837230 */ /* 0x020fca0000004100 */
[----:B0-----:R-:W-:Y:S01]  /*4cc0*/  FMUL R132, R131, R138 ;  /* 0x0000008a83847220 */ /* 0x001fe20000400000 */
[----:B------:R-:W-:-:S03]  /*4cd0*/  IADD3 R131, P4, R146, R130, RZ ;  /* 0x0000008292837210 */ /* 0x000fc60007f9e0ff */
[----:B------:R-:W-:Y:S02]  /*4ce0*/  FFMA R132, R135, R137, R132 ;  /* 0x0000008987847223 */ /* 0x000fe40000000084 */
[----:B------:R-:W-:Y:S01]  /*4cf0*/  IMAD.X R148, R159, 0x1, R149, P4 ;  /* 0x000000019f947824 */ /* 0x000fe200020e0695 */
[C---:B------:R-:W-:Y:S02]  /*4d00*/  LEA R130, P4, R131.reuse, R12, 0x1 ;  /* 0x0000000c83827211 */ /* 0x040fe400078808ff */
[----:B------:R-:W-:Y:S02]  /*4d10*/  F2FP.F16.F32.PACK_AB R132, RZ, R132 ;  /* 0x00000084ff84723e */ /* 0x000fe400000000ff */
[----:B------:R-:W-:Y:S02]  /*4d20*/  LEA.HI.X R131, R131, R13, R148, 0x1, P4 ;  /* 0x0000000d83837211 */ /* 0x000fe400020f0c94 */
[----:B------:R-:W-:-:S05]  /*4d30*/  PRMT R133, R132, 0x7610, R133 ;  /* 0x0000761084857816 */ /* 0x000fca0000000085 */
[----:B------:R0:W-:Y:S01]  /*4d40*/  @P5 STG.E.U16 desc[UR40][R128.64+0x12], R133 ;  /* 0x0000128580005986 */ /* 0x0001e2000c101528 */
[----:B------:R-:W-:-:S13]  /*4d50*/  ISETP.GT.AND P5, PT, R0, 0x80, P0 ;  /* 0x000000800000780c */ /* 0x000fda00007a4270 */
[----:B------:R1:W2:Y:S01]  /*4d60*/  @P5 LDG.E.LTC128B.U16 R152, desc[UR40][R130.64] ;  /* 0x0000002882985981 */ /* 0x0002a2000c1e1520 */
[----:B------:R-:W-:Y:S01]  /*4d70*/  IMAD.WIDE.U32 R146, R142, 0x78, R144 ;  /* 0x000000788e927825 */ /* 0x000fe200078e0090 */
[----:B------:R-:W-:Y:S03]  /*4d80*/  BSSY B1, `(.L_x_42) ;  /* 0x0000016000017945 */ /* 0x000fe60003800000 */
[----:B------:R-:W-:Y:S02]  /*4d90*/  IMAD.IADD R149, R157, 0x1, R147 ;  /* 0x000000019d957824 */ /* 0x000fe400078e0293 */
[----:B------:R-:W-:Y:S02]  /*4da0*/  IMAD.MOV.U32 R148, RZ, RZ, R146 ;  /* 0x000000ffff947224 */ /* 0x000fe400078e0092 */
[----:B------:R-:W-:Y:S02]  /*4db0*/  IMAD R5, R5, 0xf0, RZ ;  /* 0x000000f005057824 */ /* 0x000fe400078e02ff */
[----:B0-----:R-:W-:-:S03]  /*4dc0*/  IMAD.WIDE.U32 R132, R20, R142, R148 ;  /* 0x0000008e14847225 */ /* 0x001fc600078e0094 */
[----:B------:R-:W-:-:S04]  /*4dd0*/  IADD3 R134, P4, R10, R132, RZ ;  /* 0x000000840a867210 */ /* 0x000fc80007f9e0ff */
[----:B------:R-:W-:-:S03]  /*4de0*/  IADD3.X R135, R11, R139, R133, P4, !PT ;  /* 0x0000008b0b877210 */ /* 0x000fc600027fe485 */
[----:B------:R-:W-:-:S04]  /*4df0*/  IMAD.WIDE.U32 R134, R23, R140, R134 ;  /* 0x0000008c17867225 */ /* 0x000fc800078e0086 */
[----:B-1----:R-:W-:Y:S01]  /*4e00*/  IMAD.IADD R131, R141, 0x1, R135 ;  /* 0x000000018d837824 */ /* 0x002fe200078e0287 */
[----:B------:R-:W-:-:S04]  /*4e10*/  LEA R130, P4, R134, R12, 0x1 ;  /* 0x0000000c86827211 */ /* 0x000fc800078808ff */
[----:B------:R-:W-:Y:S02]  /*4e20*/  LEA.HI.X R131, R134, R13, R131, 0x1, P4 ;  /* 0x0000000d86837211 */ /* 0x000fe400020f0c83 */
[----:B------:R-:W-:Y:S01]  /*4e30*/  ISETP.GT.AND P4, PT, R0, 0x80, P3 ;  /* 0x000000800000780c */ /* 0x000fe20001f84270 */
[----:B--2---:R-:W-:-:S05]  /*4e40*/  HADD2.F32 R133, -RZ, R152.H0_H0 ;  /* 0x20000098ff857230 */ /* 0x004fca0000004100 */
[----:B------:R-:W-:-:S04]  /*4e50*/  FMUL R133, R133, R138 ;  /* 0x0000008a85857220 */ /* 0x000fc80000400000 */
[----:B------:R-:W-:Y:S01]  /*4e60*/  FFMA R120, R120, R137, R133 ;  /* 0x0000008978787223 */ /* 0x000fe20000000085 */
[----:B------:R-:W-:-:S04]  /*4e70*/  IMAD.WIDE.U32 R132, R4, 0xf0, R128 ;  /* 0x000000f004847825 */ /* 0x000fc800078e0080 */
[----:B------:R-:W-:Y:S01]  /*4e80*/  F2FP.F16.F32.PACK_AB R120, RZ, R120 ;  /* 0x00000078ff78723e */ /* 0x000fe200000000ff */
[----:B------:R-:W-:Y:S02]  /*4e90*/  IMAD.IADD R135, R133, 0x1, R5 ;  /* 0x0000000185877824 */ /* 0x000fe400078e0205 */
[----:B------:R-:W-:-:S05]  /*4ea0*/  @P5 IMAD.MOV.U32 R134, RZ, RZ, R132 ;  /* 0x000000ffff865224 */ /* 0x000fca00078e0084 */
[----:B------:R0:W-:Y:S01]  /*4eb0*/  @P5 STG.E.U16 desc[UR40][R134.64], R120 ;  /* 0x0000007886005986 */ /* 0x0001e2000c101528 */
[----:B------:R-:W-:Y:S05]  /*4ec0*/  @!P4 BRA `(.L_x_43) ;  /* 0x000000000004c947 */ /* 0x000fea0003800000 */
[----:B------:R1:W5:Y:S02]  /*4ed0*/  LDG.E.LTC128B.U16 R152, desc[UR40][R130.64+0x2] ;  /* 0x0000022882987981 */ /* 0x000364000c1e1520 */
.L_x_43:
[----:B------:R-:W-:Y:S05]  /*4ee0*/  BSYNC B1 ;  /* 0x0000000000017941 */ /* 0x000fea0003800000 */
.L_x_42:
[----:B-----5:R-:W-:Y:S01]  /*4ef0*/  HADD2.F32 R21, -RZ, R152.H0_H0 ;  /* 0x20000098ff157230 */ /* 0x020fe20000004100 */
[----:B------:R-:W-:Y:S01]  /*4f00*/  IADD3 R146, P5, R144, R146, RZ ;  /* 0x0000009290927210 */ /* 0x000fe20007fbe0ff */
[----:B------:R-:W-:Y:S01]  /*4f10*/  @P4 IMAD.MOV.U32 R144, RZ, RZ, R132 ;  /* 0x000000ffff904224 */ /* 0x000fe200078e0084 */
[----:B------:R-:W-:Y:S01]  /*4f20*/  ISETP.GT.AND P0, PT, R0, 0x88, P0 ;  /* 0x000000880000780c */ /* 0x000fe20000704270 */
[----:B------:R-:W-:Y:S01]  /*4f30*/  BSSY B1, `(.L_x_44) ;  /* 0x000000e000017945 */ /* 0x000fe20003800000 */
[----:B0-----:R-:W-:Y:S01]  /*4f40*/  FMUL R120, R21, R138 ;  /* 0x0000008a15787220 */ /* 0x001fe20000400000 */
[----:B------:R-:W-:Y:S02]  /*4f50*/  IMAD.X R147, R149, 0x1, R145, P5 ;  /* 0x0000000195937824 */ /* 0x000fe400028e0691 */
[----:B------:R-:W-:Y:S02]  /*4f60*/  @P4 IMAD.MOV.U32 R145, RZ, RZ, R135 ;  /* 0x000000ffff914224 */ /* 0x000fe400078e0087 */
[----:B------:R-:W-:Y:S01]  /*4f70*/  FFMA R120, R121, R137, R120 ;  /* 0x0000008979787223 */ /* 0x000fe20000000078 */
[----:B------:R-:W-:-:S04]  /*4f80*/  IMAD.WIDE.U32 R142, R20, R142, R146 ;  /* 0x0000008e148e7225 */ /* 0x000fc800078e0092 */
[----:B------:R-:W-:-:S04]  /*4f90*/  F2FP.F16.F32.PACK_AB R120, RZ, R120 ;  /* 0x00000078ff78723e */ /* 0x000fc800000000ff */
[----:B------:R-:W-:Y:S02]  /*4fa0*/  PRMT R21, R120, 0x7610, R21 ;  /* 0x0000761078157816 */ /* 0x000fe40000000015 */
[----:B------:R-:W-:-:S03]  /*4fb0*/  IADD3 R120, P5, R10, R142, RZ ;  /* 0x0000008e0a787210 */ /* 0x000fc60007fbe0ff */
[----:B------:R0:W-:Y:S01]  /*4fc0*/  @P4 STG.E.U16 desc[UR40][R144.64+0x2], R21 ;  /* 0x0000021590004986 */ /* 0x0001e2000c101528 */
[----:B------:R-:W-:-:S04]  /*4fd0*/  LEA R20, P4, R154, R12, 0x1 ;  /* 0x0000000c9a147211 */ /* 0x000fc800078808ff */
[----:B0-----:R-:W-:Y:S01]  /*4fe0*/  LEA.HI.X R21, R154, R13, R155, 0x1, P4 ;  /* 0x0000000d9a157211 */ /* 0x001fe200020f0c9b */
[----:B------:R-:W-:Y:S08]  /*4ff0*/  @!P0 BRA `(.L_x_45) ;  /* 0x0000000000048947 */ /* 0x000ff00003800000 */
[----:B------:R0:W5:Y:S02]  /*5000*/  LDG.E.LTC128B.U16 R152, desc[UR40][R20.64] ;  /* 0x0000002814987981 */ /* 0x000164000c1e1520 */
.L_x_45:
[----:B------:R-:W-:Y:S05]  /*5010*/  BSYNC B1 ;  /* 0x0000000000017941 */ /* 0x000fea0003800000 */
.L_x_44:
[----:B0----5:R-:W-:Y:S01]  /*5020*/  HADD2.F32 R21, -RZ, R152.H0_H0 ;  /* 0x20000098ff157230 */ /* 0x021fe20000004100 */
[----:B------:R-:W-:Y:S01]  /*5030*/  IADD3.X R121, R11, R139, R143, P5, !PT ;  /* 0x0000008b0b797210 */ /* 0x000fe20002ffe48f */
[----:B------:R-:W-:Y:S01]  /*5040*/  BSSY B1, `(.L_x_46) ;  /* 0x000000e000017945 */ /* 0x000fe20003800000 */
[----:B------:R-:W-:Y:S02]  /*5050*/  IADD3 R10, P4, R151, R132, RZ ;  /* 0x00000084970a7210 */ /* 0x000fe40007f9e0ff */
[----:B------:R-:W-:Y:S01]  /*5060*/  FMUL R11, R21, R138 ;  /* 0x0000008a150b7220 */ /* 0x000fe20000400000 */
[----:B------:R-:W-:Y:S01]  /*5070*/  IMAD.WIDE.U32 R20, R23, R140, R120 ;  /* 0x0000008c17147225 */ /* 0x000fe200078e0078 */
[----:B------:R-:W-:-:S03]  /*5080*/  ISETP.GT.AND P3, PT, R0, 0x88, P3 ;  /* 0x000000880000780c */ /* 0x000fc60001f64270 */
[----:B------:R-:W-:Y:S01]  /*5090*/  FFMA R11, R122, R137, R11 ;  /* 0x000000897a0b7223 */ /* 0x000fe2000000000b */
[----:B------:R-:W-:Y:S01]  /*50a0*/  IMAD.IADD R141, R141, 0x1, R21 ;  /* 0x000000018d8d7824 */ /* 0x000fe200078e0215 */
[----:B------:R-:W-:-:S03]  /*50b0*/  LEA R12, P5, R20, R12, 0x1 ;  /* 0x0000000c140c7211 */ /* 0x000fc600078a08ff */
[----:B------:R-:W-:Y:S01]  /*50c0*/  F2FP.F16.F32.PACK_AB R21, RZ, R11 ;  /* 0x0000000bff15723e */ /* 0x000fe200000000ff */
[----:B------:R-:W-:Y:S01]  /*50d0*/  IMAD.X R11, R135, 0x1, R153, P4 ;  /* 0x00000001870b7824 */ /* 0x000fe200020e0699 */
[----:B------:R-:W-:-:S04]  /*50e0*/  LEA.HI.X R13, R20, R13, R141, 0x1, P5 ;  /* 0x0000000d140d7211 */ /* 0x000fc800028f0c8d */
[----:B------:R0:W-:Y:S01]  /*50f0*/  @P0 STG.E.U16 desc[UR40][R10.64], R21 ;  /* 0x000000150a000986 */ /* 0x0001e2000c101528 */
[----:B------:R-:W-:Y:S05]  /*5100*/  @!P3 BRA `(.L_x_47) ;  /* 0x000000000004b947 */ /* 0x000fea0003800000 */
[----:B------:R2:W5:Y:S02]  /*5110*/  LDG.E.LTC128B.U16 R152, desc[UR40][R12.64+0x2] ;  /* 0x000002280c987981 */ /* 0x000564000c1e1520 */
.L_x_47:
[----:B------:R-:W-:Y:S05]  /*5120*/  BSYNC B1 ;  /* 0x0000000000017941 */ /* 0x000fea0003800000 */
.L_x_46:
        /* <DEDUP_REMOVED lines=9> */
.L_x_49:
[----:B------:R-:W-:Y:S05]  /*51c0*/  BSYNC B1 ;  /* 0x0000000000017941 */ /* 0x000fea0003800000 */
.L_x_48:
[----:B-----5:R-:W-:Y:S01]  /*51d0*/  HADD2.F32 R21, -RZ, R152.H0_H0 ;  /* 0x20000098ff157230 */ /* 0x020fe20000004100 */
[----:B------:R-:W-:Y:S01]  /*51e0*/  ISETP.GT.AND P3, PT, R0, 0x80, P2 ;  /* 0x000000800000780c */ /* 0x000fe20001764270 */
[----:B0-----:R-:W-:Y:S01]  /*51f0*/  @P0 IMAD.MOV.U32 R20, RZ, RZ, R132 ;  /* 0x000000ffff140224 */ /* 0x001fe200078e0084 */
[----:B------:R-:W-:Y:S02]  /*5200*/  BSSY B1, `(.L_x_50) ;  /* 0x0000009000017945 */ /* 0x000fe40003800000 */
[----:B------:R-:W-:-:S04]  /*5210*/  FMUL R21, R21, R138 ;  /* 0x0000008a15157220 */ /* 0x000fc80000400000 */
[----:B------:R-:W-:-:S05]  /*5220*/  FFMA R21, R124, R137, R21 ;  /* 0x000000897c157223 */ /* 0x000fca0000000015 */
[----:B------:R-:W-:-:S04]  /*5230*/  F2FP.F16.F32.PACK_AB R21, RZ, R21 ;  /* 0x00000015ff15723e */ /* 0x000fc800000000ff */
[----:B------:R-:W-:Y:S01]  /*5240*/  PRMT R23, R21, 0x7610, R23 ;  /* 0x0000761015177816 */ /* 0x000fe20000000017 */
[----:B------:R-:W-:-:S05]  /*5250*/  @P0 IMAD.MOV.U32 R21, RZ, RZ, R135 ;  /* 0x000000ffff150224 */ /* 0x000fca00078e0087 */
[----:B------:R0:W-:Y:S01]  /*5260*/  @P0 STG.E.U16 desc[UR40][R20.64+0x10], R23 ;  /* 0x0000101714000986 */ /* 0x0001e2000c101528 */
[----:B------:R-:W-:Y:S05]  /*5270*/  @!P3 BRA `(.L_x_51) ;  /* 0x000000000004b947 */ /* 0x000fea0003800000 */
[----:B------:R0:W5:Y:S02]  /*5280*/  LDG.E.LTC128B.U16 R152, desc[UR40][R130.64+0x12] ;  /* 0x0000122882987981 */ /* 0x000164000c1e1520 */
.L_x_51:
[----:B------:R-:W-:Y:S05]  /*5290*/  BSYNC B1 ;  /* 0x0000000000017941 */ /* 0x000fea0003800000 */
.L_x_50:
[----:B0----5:R-:W-:Y:S01]  /*52a0*/  HADD2.F32 R21, -RZ, R152.H0_H0 ;  /* 0x20000098ff157230 */ /* 0x021fe20000004100 */
[----:B------:R-:W-:Y:S01]  /*52b0*/  ISETP.GT.AND P1, PT, R0, 0x88, P1 ;  /* 0x000000880000780c */ /* 0x000fe20000f24270 */
[----:B------:R-:W-:Y:S01]  /*52c0*/  @P3 IMAD.MOV.U32 R133, RZ, RZ, R135 ;  /* 0x000000ffff853224 */ /* 0x000fe200078e0087 */
[----:B------:R-:W-:Y:S02]  /*52d0*/  BSSY B1, `(.L_x_52) ;  /* 0x0000007000017945 */ /* 0x000fe40003800000 */
[----:B------:R-:W-:-:S04]  /*52e0*/  FMUL R20, R21, R138 ;  /* 0x0000008a15147220 */ /* 0x000fc80000400000 */
[----:B------:R-:W-:-:S05]  /*52f0*/  FFMA R20, R125, R137, R20 ;  /* 0x000000897d147223 */ /* 0x000fca0000000014 */
[----:B------:R-:W-:-:S05]  /*5300*/  F2FP.F16.F32.PACK_AB R20, RZ, R20 ;  /* 0x00000014ff14723e */ /* 0x000fca00000000ff */
[----:B------:R0:W-:Y:S01]  /*5310*/  @P3 STG.E.U16 desc[UR40][R132.64+0x12], R20 ;  /* 0x0000121484003986 */ /* 0x0001e2000c101528 */
[----:B------:R-:W-:Y:S05]  /*5320*/  @!P1 BRA `(.L_x_53) ;  /* 0x0000000000049947 */ /* 0x000fea0003800000 */
[----:B------:R0:W5:Y:S02]  /*5330*/  LDG.E.LTC128B.U16 R152, desc[UR40][R12.64+0x10] ;  /* 0x000010280c987981 */ /* 0x000164000c1e1520 */
.L_x_53:
[----:B------:R-:W-:Y:S05]  /*5340*/  BSYNC B1 ;  /* 0x0000000000017941 */ /* 0x000fea0003800000 */
.L_x_52:
        /* <DEDUP_REMOVED lines=9> */
.L_x_55:
[----:B------:R-:W-:Y:S05]  /*53e0*/  BSYNC B1 ;  /* 0x0000000000017941 */ /* 0x000fea0003800000 */
.L_x_54:
[----:B0----5:R-:W-:Y:S01]  /*53f0*/  HADD2.F32 R21, -RZ, R152.H0_H0 ;  /* 0x20000098ff157230 */ /* 0x021fe20000004100 */
[----:B------:R-:W-:Y:S01]  /*5400*/  ISETP.GT.AND P3, PT, R3, 0x10, PT ;  /* 0x000000100300780c */ /* 0x000fe20003f64270 */
[----:B------:R-:W-:Y:S03]  /*5410*/  BSSY B1, `(.L_x_56) ;  /* 0x0000008000017945 */ /* 0x000fe60003800000 */
[----:B------:R-:W-:Y:S01]  /*5420*/  FMUL R20, R21, R138 ;  /* 0x0000008a15147220 */ /* 0x000fe20000400000 */
[----:B------:R-:W-:-:S03]  /*5430*/  ISETP.GT.AND P0, PT, R0, RZ, P3 ;  /* 0x000000ff0000720c */ /* 0x000fc60001f04270 */
[----:B------:R-:W-:-:S05]  /*5440*/  FFMA R20, R127, R137, R20 ;  /* 0x000000897f147223 */ /* 0x000fca0000000014 */
[----:B------:R-:W-:-:S05]  /*5450*/  F2FP.F16.F32.PACK_AB R20, RZ, R20 ;  /* 0x00000014ff14723e */ /* 0x000fca00000000ff */
[----:B------:R0:W-:Y:S01]  /*5460*/  @P2 STG.E.U16 desc[UR40][R10.64+0x12], R20 ;  /* 0x000012140a002986 */ /* 0x0001e2000c101528 */
[----:B------:R-:W-:Y:S05]  /*5470*/  @!P0 BRA `(.L_x_57) ;  /* 0x0000000000048947 */ /* 0x000fea0003800000 */
[----:B------:R0:W5:Y:S02]  /*5480*/  LDG.E.LTC128B.U16 R152, desc[UR40][R8.64+0x20] ;  /* 0x0000202808987981 */ /* 0x000164000c1e1520 */
.L_x_57:
[----:B------:R-:W-:Y:S05]  /*5490*/  BSYNC B1 ;  /* 0x0000000000017941 */ /* 0x000fea0003800000 */
.L_x_56:
        /* <DEDUP_REMOVED lines=10> */
.L_x_59:
[----:B------:R-:W-:Y:S05]  /*5540*/  BSYNC B1 ;  /* 0x0000000000017941 */ /* 0x000fea0003800000 */
.L_x_58:
        /* <DEDUP_REMOVED lines=9> */
.L_x_61:
[----:B------:R-:W-:Y:S05]  /*55e0*/  BSYNC B1 ;  /* 0x0000000000017941 */ /* 0x000fea0003800000 */
.L_x_60:
        /* <DEDUP_REMOVED lines=9> */
.L_x_63:
[----:B------:R-:W-:Y:S05]  /*5680*/  BSYNC B1 ;  /* 0x0000000000017941 */ /* 0x000fea0003800000 */
.L_x_62:
        /* <DEDUP_REMOVED lines=10> */
.L_x_65:
[----:B------:R-:W-:Y:S05]  /*5730*/  BSYNC B1 ;  /* 0x0000000000017941 */ /* 0x000fea0003800000 */
.L_x_64:
[----:B-----5:R-:W-:Y:S01]  /*5740*/  HADD2.F32 R11, -RZ, R152.H0_H0 ;  /* 0x20000098ff0b7230 */ /* 0x020fe20000004100 */
        /* <DEDUP_REMOVED lines=9> */
.L_x_67:
[----:B------:R-:W-:Y:S05]  /*57e0*/  BSYNC B1 ;  /* 0x0000000000017941 */ /* 0x000fea0003800000 */
.L_x_66:
        /* <DEDUP_REMOVED lines=9> */
.L_x_69:
[----:B------:R-:W-:Y:S05]  /*5880*/  BSYNC B1 ;  /* 0x0000000000017941 */ /* 0x000fea0003800000 */
.L_x_68:
        /* <DEDUP_REMOVED lines=9> */
.L_x_71:
[----:B------:R-:W-:Y:S05]  /*5920*/  BSYNC B1 ;  /* 0x0000000000017941 */ /* 0x000fea0003800000 */
.L_x_70:
        /* <DEDUP_REMOVED lines=9> */
.L_x_73:
[----:B------:R-:W-:Y:S05]  /*59c0*/  BSYNC B1 ;  /* 0x0000000000017941 */ /* 0x000fea0003800000 */
.L_x_72:
[----:B-----5:R-:W-:Y:S01]  /*59d0*/  HADD2.F32 R11, -RZ, R152.H0_H0 ;  /* 0x20000098ff0b7230 */ /* 0x020fe20000004100 */
[----:B------:R-:W-:Y:S01]  /*59e0*/  ISETP.GT.AND P4, PT, R0, 0x80, P2 ;  /* 0x000000800000780c */ /* 0x000fe20001784270 */
[----:B------:R-:W-:Y:S03]  /*59f0*/  BSSY B1, `(.L_x_74) ;  /* 0x000000a000017945 */ /* 0x000fe60003800000 */
[----:B------:R-:W-:-:S04]  /*5a00*/  FMUL R11, R11, R138 ;  /* 0x0000008a0b0b7220 */ /* 0x000fc80000400000 */
[----:B------:R-:W-:Y:S01]  /*5a10*/  FFMA R104, R104, R137, R11 ;  /* 0x0000008968687223 */ /* 0x000fe2000000000b */
[----:B0-----:R-:W-:-:S04]  /*5a20*/  IMAD.WIDE.U32 R10, R4, 0xf0, R128 ;  /* 0x000000f0040a7825 */ /* 0x001fc800078e0080 */
[----:B------:R-:W-:Y:S01]  /*5a30*/  F2FP.F16.F32.PACK_AB R104, RZ, R104 ;  /* 0x00000068ff68723e */ /* 0x000fe200000000ff */
[----:B------:R-:W-:Y:S02]  /*5a40*/  IMAD.IADD R5, R5, 0x1, R11 ;  /* 0x0000000105057824 */ /* 0x000fe400078e020b */
[----:B------:R-:W-:-:S05]  /*5a50*/  IMAD.MOV.U32 R4, RZ, RZ, R10 ;  /* 0x000000ffff047224 */ /* 0x000fca00078e000a */
[----:B------:R0:W-:Y:S01]  /*5a60*/  @P5 STG.E.U16 desc[UR40][R4.64+0x20], R104 ;  /* 0x0000206804005986 */ /* 0x0001e2000c101528 */
[----:B------:R-:W-:Y:S05]  /*5a70*/  @!P4 BRA `(.L_x_75) ;  /* 0x000000000004c947 */ /* 0x000fea0003800000 */
[----:B------:R0:W5:Y:S02]  /*5a80*/  LDG.E.LTC128B.U16 R152, desc[UR40][R130.64+0x22] ;  /* 0x0000222882987981 */ /* 0x000164000c1e1520 */
.L_x_75:
[----:B------:R-:W-:Y:S05]  /*5a90*/  BSYNC B1 ;  /* 0x0000000000017941 */ /* 0x000fea0003800000 */
.L_x_74:
        /* <DEDUP_REMOVED lines=9> */
.L_x_77:
[----:B------:R-:W-:Y:S05]  /*5b30*/  BSYNC B1 ;  /* 0x0000000000017941 */ /* 0x000fea0003800000 */
.L_x_76:
[----:B-----5:R-:W-:Y:S01]  /*5b40*/  HADD2.F32 R11, -RZ, R152.H0_H0 ;  /* 0x20000098ff0b7230 */ /* 0x020fe20000004100 */
[----:B------:R-:W-:Y:S01]  /*5b50*/  IADD3 R10, P4, R151, R10, RZ ;  /* 0x0000000a970a7210 */ /* 0x000fe20007f9e0ff */
[----:B------:R-:W-:Y:S01]  /*5b60*/  BSSY B1, `(.L_x_78) ;  /* 0x0000009000017945 */ /* 0x000fe20003800000 */
[----:B------:R-:W-:Y:S02]  /*5b70*/  ISETP.GT.AND P2, PT, R0, 0x88, P2 ;  /* 0x000000880000780c */ /* 0x000fe40001744270 */
[----:B------:R-:W-:-:S04]  /*5b80*/  FMUL R11, R11, R138 ;  /* 0x0000008a0b0b7220 */ /* 0x000fc80000400000 */
[----:B------:R-:W-:-:S05]  /*5b90*/  FFMA R11, R106, R137, R11 ;  /* 0x000000896a0b7223 */ /* 0x000fca000000000b */
[----:B0-----:R-:W-:Y:S01]  /*5ba0*/  F2FP.F16.F32.PACK_AB R20, RZ, R11 ;  /* 0x0000000bff14723e */ /* 0x001fe200000000ff */
[----:B------:R-:W-:-:S05]  /*5bb0*/  IMAD.X R11, R153, 0x1, R5, P4 ;  /* 0x00000001990b7824 */ /* 0x000fca00020e0605 */
[----:B------:R0:W-:Y:S01]  /*5bc0*/  @P3 STG.E.U16 desc[UR40][R10.64+0x20], R20 ;  /* 0x000020140a003986 */ /* 0x0001e2000c101528 */
[----:B------:R-:W-:Y:S05]  /*5bd0*/  @!P2 BRA `(.L_x_79) ;  /* 0x000000000004a947 */ /* 0x000fea0003800000 */
[----:B------:R0:W5:Y:S02]  /*5be0*/  LDG.E.LTC128B.U16 R152, desc[UR40][R12.64+0x22] ;  /* 0x000022280c987981 */ /* 0x000164000c1e1520 */
.L_x_79:
[----:B------:R-:W-:Y:S05]  /*5bf0*/  BSYNC B1 ;  /* 0x0000000000017941 */ /* 0x000fea0003800000 */
.L_x_78:
[----:B-----5:R-:W-:Y:S01]  /*5c00*/  HADD2.F32 R21, -RZ, R152.H0_H0 ;  /* 0x20000098ff157230 */ /* 0x020fe20000004100 */
[----:B------:R-:W-:Y:S01]  /*5c10*/  ISETP.GT.AND P3, PT, R0, 0x80, P1 ;  /* 0x000000800000780c */ /* 0x000fe20000f64270 */
[----:B------:R-:W-:Y:S03]  /*5c20*/  BSSY B1, `(.L_x_80) ;  /* 0x0000007000017945 */ /* 0x000fe60003800000 */
[----:B0-----:R-:W-:-:S04]  /*5c30*/  FMUL R20, R21, R138 ;  /* 0x0000008a15147220 */ /* 0x001fc80000400000 */
[----:B------:R-:W-:-:S05]  /*5c40*/  FFMA R20, R107, R137, R20 ;  /* 0x000000896b147223 */ /* 0x000fca0000000014 */
[----:B------:R-:W-:-:S05]  /*5c50*/  F2FP.F16.F32.PACK_AB R20, RZ, R20 ;  /* 0x00000014ff14723e */ /* 0x000fca00000000ff */
[----:B------:R0:W-:Y:S01]  /*5c60*/  @P2 STG.E.U16 desc[UR40][R10.64+0x22], R20 ;  /* 0x000022140a002986 */ /* 0x0001e2000c101528 */
[----:B------:R-:W-:Y:S05]  /*5c70*/  @!P3 BRA `(.L_x_81) ;  /* 0x000000000004b947 */ /* 0x000fea0003800000 */
[----:B------:R0:W5:Y:S02]  /*5c80*/  LDG.E.LTC128B.U16 R152, desc[UR40][R130.64+0x30] ;  /* 0x0000302882987981 */ /* 0x000164000c1e1520 */
.L_x_81:
[----:B------:R-:W-:Y:S05]  /*5c90*/  BSYNC B1 ;  /* 0x0000000000017941 */ /* 0x000fea0003800000 */
.L_x_80:
        /* <DEDUP_REMOVED lines=9> */
.L_x_83:
[----:B------:R-:W-:Y:S05]  /*5d30*/  BSYNC B1 ;  /* 0x0000000000017941 */ /* 0x000fea0003800000 */
.L_x_82:
        /* <DEDUP_REMOVED lines=9> */
.L_x_85:
[----:B------:R-:W-:Y:S05]  /*5dd0*/  BSYNC B1 ;  /* 0x0000000000017941 */ /* 0x000fea0003800000 */
.L_x_84:
        /* <DEDUP_REMOVED lines=9> */
.L_x_87:
[----:B------:R-:W-:Y:S05]  /*5e70*/  BSYNC B1 ;  /* 0x0000000000017941 */ /* 0x000fea0003800000 */
.L_x_86:
        /* <DEDUP_REMOVED lines=10> */
.L_x_89:
[----:B------:R-:W-:Y:S05]  /*5f20*/  BSYNC B1 ;  /* 0x0000000000017941 */ /* 0x000fea0003800000 */
.L_x_88:
        /* <DEDUP_REMOVED lines=10> */
.L_x_91:
[----:B------:R-:W-:Y:S05]  /*5fd0*/  BSYNC B1 ;  /* 0x0000000000017941 */ /* 0x000fea0003800000 */
.L_x_90:
        /* <DEDUP_REMOVED lines=9> */
.L_x_93:
[----:B------:R-:W-:Y:S05]  /*6070*/  BSYNC B1 ;  /* 0x0000000000017941 */ /* 0x000fea0003800000 */
.L_x_92:
        /* <DEDUP_REMOVED lines=9> */
.L_x_95:
[----:B------:R-:W-:Y:S05]  /*6110*/  BSYNC B1 ;  /* 0x0000000000017941 */ /* 0x000fea0003800000 */
.L_x_94:
        /* <DEDUP_REMOVED lines=10> */
.L_x_97:
[----:B------:R-:W-:Y:S05]  /*61c0*/  BSYNC B1 ;  /* 0x0000000000017941 */ /* 0x000fea0003800000 */
.L_x_96:
        /* <DEDUP_REMOVED lines=10> */
.L_x_99:
[----:B------:R-:W-:Y:S05]  /*6270*/  BSYNC B1 ;  /* 0x0000000000017941 */ /* 0x000fea0003800000 */
.L_x_98:
        /* <DEDUP_REMOVED lines=9> */
.L_x_101:
[----:B------:R-:W-:Y:S05]  /*6310*/  BSYNC B1 ;  /* 0x0000000000017941 */ /* 0x000fea0003800000 */
.L_x_100:
        /* <DEDUP_REMOVED lines=9> */
.L_x_103:
[----:B------:R-:W-:Y:S05]  /*63b0*/  BSYNC B1 ;  /* 0x0000000000017941 */ /* 0x000fea0003800000 */
.L_x_102:
        /* <DEDUP_REMOVED lines=9> */
.L_x_105:
[----:B------:R-:W-:Y:S05]  /*6450*/  BSYNC B1 ;  /* 0x0000000000017941 */ /* 0x000fea0003800000 */
.L_x_104:
        /* <DEDUP_REMOVED lines=9> */
.L_x_107:
[----:B------:R-:W-:Y:S05]  /*64f0*/  BSYNC B1 ;  /* 0x0000000000017941 */ /* 0x000fea0003800000 */
.L_x_106:
        /* <DEDUP_REMOVED lines=9> */
.L_x_109:
[----:B------:R-:W-:Y:S05]  /*6590*/  BSYNC B1 ;  /* 0x0000000000017941 */ /* 0x000fea0003800000 */
.L_x_108:
        /* <DEDUP_REMOVED lines=9> */
.L_x_111:
[----:B------:R-:W-:Y:S05]  /*6630*/  BSYNC B1 ;  /* 0x0000000000017941 */ /* 0x000fea0003800000 */
.L_x_110:
        /* <DEDUP_REMOVED lines=9> */
.L_x_113:
[----:B------:R-:W-:Y:S05]  /*66d0*/  BSYNC B1 ;  /* 0x0000000000017941 */ /* 0x000fea0003800000 */
.L_x_112:
        /* <DEDUP_REMOVED lines=9> */
.L_x_115:
[----:B------:R-:W-:Y:S05]  /*6770*/  BSYNC B1 ;  /* 0x0000000000017941 */ /* 0x000fea0003800000 */
.L_x_114:
        /* <DEDUP_REMOVED lines=9> */
.L_x_117:
[----:B------:R-:W-:Y:S05]  /*6810*/  BSYNC B1 ;  /* 0x0000000000017941 */ /* 0x000fea0003800000 */
.L_x_116:
        /* <DEDUP_REMOVED lines=9> */
.L_x_119:
[----:B------:R-:W-:Y:S05]  /*68b0*/  BSYNC B1 ;  /* 0x0000000000017941 */ /* 0x000fea0003800000 */
.L_x_118:
        /* <DEDUP_REMOVED lines=10> */
.L_x_121:
[----:B------:R-:W-:Y:S05]  /*6960*/  BSYNC B1 ;  /* 0x0000000000017941 */ /* 0x000fea0003800000 */
.L_x_120:
        /* <DEDUP_REMOVED lines=10> */
.L_x_123:
[----:B------:R-:W-:Y:S05]  /*6a10*/  BSYNC B1 ;  /* 0x0000000000017941 */ /* 0x000fea0003800000 */
.L_x_122:
        /* <DEDUP_REMOVED lines=9> */
.L_x_125:
[----:B------:R-:W-:Y:S05]  /*6ab0*/  BSYNC B1 ;  /* 0x0000000000017941 */ /* 0x000fea0003800000 */
.L_x_124:
        /* <DEDUP_REMOVED lines=9> */
.L_x_127:
[----:B------:R-:W-:Y:S05]  /*6b50*/  BSYNC B1 ;  /* 0x0000000000017941 */ /* 0x000fea0003800000 */
.L_x_126:
        /* <DEDUP_REMOVED lines=10> */
.L_x_129:
[----:B------:R-:W-:Y:S05]  /*6c00*/  BSYNC B1 ;  /* 0x0000000000017941 */ /* 0x000fea0003800000 */
.L_x_128:
        /* <DEDUP_REMOVED lines=10> */
.L_x_131:
[----:B------:R-:W-:Y:S05]  /*6cb0*/  BSYNC B1 ;  /* 0x0000000000017941 */ /* 0x000fea0003800000 */
.L_x_130:
        /* <DEDUP_REMOVED lines=9> */
.L_x_133:
[----:B------:R-:W-:Y:S05]  /*6d50*/  BSYNC B1 ;  /* 0x0000000000017941 */ /* 0x000fea0003800000 */
.L_x_132:
        /* <DEDUP_REMOVED lines=9> */
.L_x_135:
[----:B------:R-:W-:Y:S05]  /*6df0*/  BSYNC B1 ;  /* 0x0000000000017941 */ /* 0x000fea0003800000 */
.L_x_134:
        /* <DEDUP_REMOVED lines=9> */
.L_x_137:
[----:B------:R-:W-:Y:S05]  /*6e90*/  BSYNC B1 ;  /* 0x0000000000017941 */ /* 0x000fea0003800000 */
.L_x_136:
        /* <DEDUP_REMOVED lines=9> */
.L_x_139:
[----:B------:R-:W-:Y:S05]  /*6f30*/  BSYNC B1 ;  /* 0x0000000000017941 */ /* 0x000fea0003800000 */
.L_x_138:
        /* <DEDUP_REMOVED lines=9> */
.L_x_141:
[----:B------:R-:W-:Y:S05]  /*6fd0*/  BSYNC B1 ;  /* 0x0000000000017941 */ /* 0x000fea0003800000 */
.L_x_140:
        /* <DEDUP_REMOVED lines=9> */
.L_x_143:
[----:B------:R-:W-:Y:S05]  /*7070*/  BSYNC B1 ;  /* 0x0000000000017941 */ /* 0x000fea0003800000 */
.L_x_142:
        /* <DEDUP_REMOVED lines=9> */
.L_x_145:
[----:B------:R-:W-:Y:S05]  /*7110*/  BSYNC B1 ;  /* 0x0000000000017941 */ /* 0x000fea0003800000 */
.L_x_144:
        /* <DEDUP_REMOVED lines=9> */
.L_x_147:
[----:B------:R-:W-:Y:S05]  /*71b0*/  BSYNC B1 ;  /* 0x0000000000017941 */ /* 0x000fea0003800000 */
.L_x_146:
        /* <DEDUP_REMOVED lines=9> */
.L_x_149:
[----:B------:R-:W-:Y:S05]  /*7250*/  BSYNC B1 ;  /* 0x0000000000017941 */ /* 0x000fea0003800000 */
.L_x_148:
        /* <DEDUP_REMOVED lines=9> */
.L_x_151:
[----:B------:R-:W-:Y:S05]  /*72f0*/  BSYNC B1 ;  /* 0x0000000000017941 */ /* 0x000fea0003800000 */
.L_x_150:
        /* <DEDUP_REMOVED lines=10> */
.L_x_153:
[----:B------:R-:W-:Y:S05]  /*73a0*/  BSYNC B1 ;  /* 0x0000000000017941 */ /* 0x000fea0003800000 */
.L_x_152:
        /* <DEDUP_REMOVED lines=10> */
.L_x_155:
[----:B------:R-:W-:Y:S05]  /*7450*/  BSYNC B1 ;  /* 0x0000000000017941 */ /* 0x000fea0003800000 */
.L_x_154:
        /* <DEDUP_REMOVED lines=9> */
.L_x_157:
[----:B------:R-:W-:Y:S05]  /*74f0*/  BSYNC B1 ;  /* 0x0000000000017941 */ /* 0x000fea0003800000 */
.L_x_156:
        /* <DEDUP_REMOVED lines=9> */
.L_x_159:
[----:B------:R-:W-:Y:S05]  /*7590*/  BSYNC B1 ;  /* 0x0000000000017941 */ /* 0x000fea0003800000 */
.L_x_158:
        /* <DEDUP_REMOVED lines=10> */
.L_x_161:
[----:B------:R-:W-:Y:S05]  /*7640*/  BSYNC B1 ;  /* 0x0000000000017941 */ /* 0x000fea0003800000 */
.L_x_160:
        /* <DEDUP_REMOVED lines=10> */
.L_x_163:
[----:B------:R-:W-:Y:S05]  /*76f0*/  BSYNC B1 ;  /* 0x0000000000017941 */ /* 0x000fea0003800000 */
.L_x_162:
        /* <DEDUP_REMOVED lines=9> */
.L_x_165:
[----:B------:R-:W-:Y:S05]  /*7790*/  BSYNC B1 ;  /* 0x0000000000017941 */ /* 0x000fea0003800000 */
.L_x_164:
        /* <DEDUP_REMOVED lines=9> */
.L_x_167:
[----:B------:R-:W-:Y:S05]  /*7830*/  BSYNC B1 ;  /* 0x0000000000017941 */ /* 0x000fea0003800000 */
.L_x_166:
        /* <DEDUP_REMOVED lines=9> */
.L_x_169:
[----:B------:R-:W-:Y:S05]  /*78d0*/  BSYNC B1 ;  /* 0x0000000000017941 */ /* 0x000fea0003800000 */
.L_x_168:
        /* <DEDUP_REMOVED lines=9> */
.L_x_171:
[----:B------:R-:W-:Y:S05]  /*7970*/  BSYNC B1 ;  /* 0x0000000000017941 */ /* 0x000fea0003800000 */
.L_x_170:
        /* <DEDUP_REMOVED lines=9> */
.L_x_173:
[----:B------:R-:W-:Y:S05]  /*7a10*/  BSYNC B1 ;  /* 0x0000000000017941 */ /* 0x000fea0003800000 */
.L_x_172:
        /* <DEDUP_REMOVED lines=9> */
.L_x_175:
[----:B------:R-:W-:Y:S05]  /*7ab0*/  BSYNC B1 ;  /* 0x0000000000017941 */ /* 0x000fea0003800000 */
.L_x_174:
        /* <DEDUP_REMOVED lines=9> */
.L_x_177:
[----:B------:R-:W-:Y:S05]  /*7b50*/  BSYNC B1 ;  /* 0x0000000000017941 */ /* 0x000fea0003800000 */
.L_x_176:
        /* <DEDUP_REMOVED lines=9> */
.L_x_179:
[----:B------:R-:W-:Y:S05]  /*7bf0*/  BSYNC B1 ;  /* 0x0000000000017941 */ /* 0x000fea0003800000 */
.L_x_178:
        /* <DEDUP_REMOVED lines=9> */
.L_x_181:
[----:B------:R-:W-:Y:S05]  /*7c90*/  BSYNC B1 ;  /* 0x0000000000017941 */ /* 0x000fea0003800000 */
.L_x_180:
        /* <DEDUP_REMOVED lines=9> */
.L_x_183:
[----:B------:R-:W-:Y:S05]  /*7d30*/  BSYNC B1 ;  /* 0x0000000000017941 */ /* 0x000fea0003800000 */
.L_x_182:
        /* <DEDUP_REMOVED lines=10> */
.L_x_185:
[----:B------:R-:W-:Y:S05]  /*7de0*/  BSYNC B1 ;  /* 0x0000000000017941 */ /* 0x000fea0003800000 */
.L_x_184:
        /* <DEDUP_REMOVED lines=10> */
.L_x_187:
[----:B------:R-:W-:Y:S05]  /*7e90*/  BSYNC B1 ;  /* 0x0000000000017941 */ /* 0x000fea0003800000 */
.L_x_186:
        /* <DEDUP_REMOVED lines=9> */
.L_x_189:
[----:B------:R-:W-:Y:S05]  /*7f30*/  BSYNC B1 ;  /* 0x0000000000017941 */ /* 0x000fea0003800000 */
.L_x_188:
        /* <DEDUP_REMOVED lines=9> */
.L_x_191:
[----:B------:R-:W-:Y:S05]  /*7fd0*/  BSYNC B1 ;  /* 0x0000000000017941 */ /* 0x000fea0003800000 */
.L_x_190:
        /* <DEDUP_REMOVED lines=10> */
.L_x_193:
[----:B------:R-:W-:Y:S05]  /*8080*/  BSYNC B1 ;  /* 0x0000000000017941 */ /* 0x000fea0003800000 */
.L_x_192:
        /* <DEDUP_REMOVED lines=10> */
.L_x_195:
[----:B------:R-:W-:Y:S05]  /*8130*/  BSYNC B1 ;  /* 0x0000000000017941 */ /* 0x000fea0003800000 */
.L_x_194:
        /* <DEDUP_REMOVED lines=9> */
.L_x_197:
[----:B------:R-:W-:Y:S05]  /*81d0*/  BSYNC B1 ;  /* 0x0000000000017941 */ /* 0x000fea0003800000 */
.L_x_196:
        /* <DEDUP_REMOVED lines=9> */
.L_x_199:
[----:B------:R-:W-:Y:S05]  /*8270*/  BSYNC B1 ;  /* 0x0000000000017941 */ /* 0x000fea0003800000 */
.L_x_198:
        /* <DEDUP_REMOVED lines=9> */
.L_x_201:
[----:B------:R-:W-:Y:S05]  /*8310*/  BSYNC B1 ;  /* 0x0000000000017941 */ /* 0x000fea0003800000 */
.L_x_200:
        /* <DEDUP_REMOVED lines=9> */
.L_x_203:
[----:B------:R-:W-:Y:S05]  /*83b0*/  BSYNC B1 ;  /* 0x0000000000017941 */ /* 0x000fea0003800000 */
.L_x_202:
        /* <DEDUP_REMOVED lines=9> */
.L_x_205:
[----:B------:R-:W-:Y:S05]  /*8450*/  BSYNC B1 ;  /* 0x0000000000017941 */ /* 0x000fea0003800000 */
.L_x_204:
        /* <DEDUP_REMOVED lines=9> */
.L_x_207:
[----:B------:R-:W-:Y:S05]  /*84f0*/  BSYNC B1 ;  /* 0x0000000000017941 */ /* 0x000fea0003800000 */
.L_x_206:
        /* <DEDUP_REMOVED lines=9> */
.L_x_209:
[----:B------:R-:W-:Y:S05]  /*8590*/  BSYNC B1 ;  /* 0x0000000000017941 */ /* 0x000fea0003800000 */
.L_x_208:
        /* <DEDUP_REMOVED lines=9> */
.L_x_211:
[----:B------:R-:W-:Y:S05]  /*8630*/  BSYNC B1 ;  /* 0x0000000000017941 */ /* 0x000fea0003800000 */
.L_x_210:
        /* <DEDUP_REMOVED lines=9> */
.L_x_213:
[----:B------:R-:W-:Y:S05]  /*86d0*/  BSYNC B1 ;  /* 0x0000000000017941 */ /* 0x000fea0003800000 */
.L_x_212:
        /* <DEDUP_REMOVED lines=9> */
.L_x_215:
[----:B------:R-:W-:Y:S05]  /*8770*/  BSYNC B1 ;  /* 0x0000000000017941 */ /* 0x000fea0003800000 */
.L_x_214:
        /* <DEDUP_REMOVED lines=10> */
.L_x_217:
[----:B------:R-:W-:Y:S05]  /*8820*/  BSYNC B1 ;  /* 0x0000000000017941 */ /* 0x000fea0003800000 */
.L_x_216:
        /* <DEDUP_REMOVED lines=10> */
.L_x_219:
[----:B------:R-:W-:Y:S05]  /*88d0*/  BSYNC B1 ;  /* 0x0000000000017941 */ /* 0x000fea0003800000 */
.L_x_218:
        /* <DEDUP_REMOVED lines=9> */
.L_x_221:
[----:B------:R-:W-:Y:S05]  /*8970*/  BSYNC B1 ;  /* 0x0000000000017941 */ /* 0x000fea0003800000 */
.L_x_220:
        /* <DEDUP_REMOVED lines=9> */
.L_x_223:
[----:B------:R-:W-:Y:S05]  /*8a10*/  BSYNC B1 ;  /* 0x0000000000017941 */ /* 0x000fea0003800000 */
.L_x_222:
        /* <DEDUP_REMOVED lines=10> */
.L_x_225:
[----:B------:R-:W-:Y:S05]  /*8ac0*/  BSYNC B1 ;  /* 0x0000000000017941 */ /* 0x000fea0003800000 */
.L_x_224:
        /* <DEDUP_REMOVED lines=10> */
.L_x_227:
[----:B------:R-:W-:Y:S05]  /*8b70*/  BSYNC B1 ;  /* 0x0000000000017941 */ /* 0x000fea0003800000 */
.L_x_226:
[----:B-----5:R-:W-:Y:S01]  /*8b80*/  HADD2.F32 R3, -RZ, R152.H0_H0 ;  /* 0x20000098ff037230 */ /* 0x020fe20000004100 */
[----:B------:R-:W-:Y:S01]  /*8b90*/  ISETP.GT.AND P5, PT, R0, 0x8, P1 ;  /* 0x000000080000780c */ /* 0x000fe20000fa4270 */
[----:B------:R-:W-:Y:S03]  /*8ba0*/  BSSY B1, `(.L_x_228) ;  /* 0x0000007000017945 */ /* 0x000fe60003800000 */
[----:B0--34-:R-:W-:-:S04]  /*8bb0*/  FMUL R8, R3, R138 ;  /* 0x0000008a03087220 */ /* 0x019fc80000400000 */
[----:B------:R-:W-:-:S05]  /*8bc0*/  FFMA R8, R37, R137, R8 ;  /* 0x0000008925087223 */ /* 0x000fca0000000008 */
[----:B------:R-:W-:-:S05]  /*8bd0*/  F2FP.F16.F32.PACK_AB R8, RZ, R8 ;  /* 0x00000008ff08723e */ /* 0x000fca00000000ff */
[----:B------:R0:W-:Y:S01]  /*8be0*/  @P4 STG.E.U16 desc[UR40][R6.64+0xd2], R8 ;  /* 0x0000d20806004986 */ /* 0x0001e2000c101528 */
[----:B------:R-:W-:Y:S05]  /*8bf0*/  @!P5 BRA `(.L_x_229) ;  /* 0x000000000004d947 */ /* 0x000fea0003800000 */
[----:B------:R3:W5:Y:S02]  /*8c00*/  LDG.E.LTC128B.U16 R152, desc[UR40][R14.64+0xd0] ;  /* 0x0000d0280e987981 */ /* 0x000764000c1e1520 */
.L_x_229:
[----:B------:R-:W-:Y:S05]  /*8c10*/  BSYNC B1 ;  /* 0x0000000000017941 */ /* 0x000fea0003800000 */
.L_x_228:
        /* <DEDUP_REMOVED lines=9> */
.L_x_231:
[----:B------:R-:W-:Y:S05]  /*8cb0*/  BSYNC B1 ;  /* 0x0000000000017941 */ /* 0x000fea0003800000 */
.L_x_230:
[----:B----45:R-:W-:Y:S01]  /*8cc0*/  HADD2.F32 R3, -RZ, R152.H0_H0 ;  /* 0x20000098ff037230 */ /* 0x030fe20000004100 */
        /* <DEDUP_REMOVED lines=8> */
.L_x_233:
[----:B------:R-:W-:Y:S05]  /*8d50*/  BSYNC B1 ;  /* 0x0000000000017941 */ /* 0x000fea0003800000 */
.L_x_232:
        /* <DEDUP_REMOVED lines=9> */
.L_x_235:
[----:B------:R-:W-:Y:S05]  /*8df0*/  BSYNC B1 ;  /* 0x0000000000017941 */ /* 0x000fea0003800000 */
.L_x_234:
        /* <DEDUP_REMOVED lines=9> */
.L_x_237:
[----:B------:R-:W-:Y:S05]  /*8e90*/  BSYNC B1 ;  /* 0x0000000000017941 */ /* 0x000fea0003800000 */
.L_x_236:
        /* <DEDUP_REMOVED lines=9> */
.L_x_239:
[----:B------:R-:W-:Y:S05]  /*8f30*/  BSYNC B1 ;  /* 0x0000000000017941 */ /* 0x000fea0003800000 */
.L_x_238:
        /* <DEDUP_REMOVED lines=9> */
.L_x_241:
[----:B------:R-:W-:Y:S05]  /*8fd0*/  BSYNC B1 ;  /* 0x0000000000017941 */ /* 0x000fea0003800000 */
.L_x_240:
        /* <DEDUP_REMOVED lines=9> */
.L_x_243:
[----:B------:R-:W-:Y:S05]  /*9070*/  BSYNC B1 ;  /* 0x0000000000017941 */ /* 0x000fea0003800000 */
.L_x_242:
        /* <DEDUP_REMOVED lines=9> */
.L_x_245:
[----:B------:R-:W-:Y:S05]  /*9110*/  BSYNC B1 ;  /* 0x0000000000017941 */ /* 0x000fea0003800000 */
.L_x_244:
        /* <DEDUP_REMOVED lines=9> */
.L_x_247:
[----:B------:R-:W-:Y:S05]  /*91b0*/  BSYNC B1 ;  /* 0x0000000000017941 */ /* 0x000fea0003800000 */
.L_x_246:
[----:B------:R-:W-:Y:S05]  /*91c0*/  @!P0 BRA `(.L_x_248) ;  /* 0x0000001c00e08947 */ /* 0x000fea0003800000 */
[----:B0----5:R-:W-:-:S05]  /*91d0*/  HADD2.F32 R3, -RZ, R152.H0_H0 ;  /* 0x20000098ff037230 */ /* 0x021fca0000004100 */
[----:B------:R-:W-:-:S04]  /*91e0*/  FMUL R0, R3, R138 ;  /* 0x0000008a03007220 */ /* 0x000fc80000400000 */
[----:B------:R-:W-:-:S05]  /*91f0*/  FFMA R0, R31, R137, R0 ;  /* 0x000000891f007223 */ /* 0x000fca0000000000 */
[----:B------:R-:W-:-:S05]  /*9200*/  F2FP.F16.F32.PACK_AB R0, RZ, R0 ;  /* 0x00000000ff00723e */ /* 0x000fca00000000ff */
[----:B------:R0:W-:Y:S01]  /*9210*/  STG.E.U16 desc[UR40][R10.64+0xd2], R0 ;  /* 0x0000d2000a007986 */ /* 0x0001e2000c101528 */
[----:B------:R-:W-:Y:S05]  /*9220*/  BRA `(.L_x_248) ;  /* 0x0000001c00c87947 */ /* 0x000fea0003800000 */
.L_x_29:
[----:B------:R-:W-:Y:S01]  /*9230*/  ULDC.64 UR4, c[0x0][0x5c0] ;  /* 0x0001700000047ab9 */ /* 0x000fe20000000a00 */
[-C--:B------:R-:W-:Y:S01]  /*9240*/  FMUL R128, R128, R137.reuse ;  /* 0x0000008980807220 */ /* 0x080fe20000400000 */
[----:B------:R-:W-:Y:S01]  /*9250*/  LEA R6, P2, R144, UR4, 0x1 ;  /* 0x0000000490067c11 */ /* 0x000fe2000f8408ff */
[----:B------:R-:W-:Y:S01]  /*9260*/  IMAD.SHL.U32 R139, R4, 0x10, RZ ;  /* 0x00000010048b7824 */ /* 0x000fe200078e00ff */
[----:B------:R-:W-:Y:S01]  /*9270*/  ISETP.GT.AND P3, PT, R3, 0x1, PT ;  /* 0x000000010300780c */ /* 0x000fe20003f64270 */
[-C--:B------:R-:W-:Y:S01]  /*9280*/  FMUL R129, R129, R137.reuse ;  /* 0x0000008981817220 */ /* 0x080fe20000400000 */
[----:B------:R-:W-:Y:S01]  /*9290*/  F2FP.F16.F32.PACK_AB R128, RZ, R128 ;  /* 0x00000080ff80723e */ /* 0x000fe200000000ff */
[-C--:B------:R-:W-:Y:S01]  /*92a0*/  FMUL R131, R131, R137.reuse ;  /* 0x0000008983837220 */ /* 0x080fe20000400000 */
[----:B------:R-:W-:Y:S01]  /*92b0*/  LEA.HI.X R7, R144, UR5, R153, 0x1, P2 ;  /* 0x0000000590077c11 */ /* 0x000fe200090f0c99 */
[-C--:B------:R-:W-:Y:S01]  /*92c0*/  FMUL R130, R130, R137.reuse ;  /* 0x0000008982827220 */ /* 0x080fe20000400000 */
[----:B------:R-:W-:Y:S01]  /*92d0*/  ISETP.GT.AND P2, PT, R0, RZ, P3 ;  /* 0x000000ff0000720c */ /* 0x000fe20001f44270 */
[-C--:B------:R-:W-:Y:S01]  /*92e0*/  FMUL R133, R133, R137.reuse ;  /* 0x0000008985857220 */ /* 0x080fe20000400000 */
[----:B------:R-:W-:Y:S01]  /*92f0*/  SHF.L.U64.HI R23, R4, 0x4, R5 ;  /* 0x0000000404177819 */ /* 0x000fe20000010205 */
[----:B------:R-:W-:Y:S01]  /*9300*/  @P1 STG.E.U16 desc[UR40][R6.64], R128 ;  /* 0x0000008006001986 */ /* 0x000fe2000c101528 */
[----:B------:R-:W-:Y:S01]  /*9310*/  ISETP.GT.AND P1, PT, R0, 0x8, P3 ;  /* 0x000000080000780c */ /* 0x000fe20001f24270 */
[-C--:B------:R-:W-:Y:S01]  /*9320*/  FMUL R132, R132, R137.reuse ;  /* 0x0000008984847220 */ /* 0x080fe20000400000 */
[----:B------:R-:W-:Y:S01]  /*9330*/  IADD3 R8, P4, R139, R6, RZ ;  /* 0x000000068b087210 */ /* 0x000fe20007f9e0ff */
[----:B------:R-:W-:Y:S01]  /*9340*/  FMUL R135, R135, R137 ;  /* 0x0000008987877220 */ /* 0x000fe20000400000 */
[----:B------:R-:W-:Y:S01]  /*9350*/  F2FP.F16.F32.PACK_AB R129, RZ, R129 ;  /* 0x00000081ff81723e */ /* 0x000fe200000000ff */
[----:B------:R-:W-:Y:S01]  /*9360*/  FMUL R134, R134, R137 ;  /* 0x0000008986867220 */ /* 0x000fe20000400000 */
[----:B------:R-:W-:Y:S01]  /*9370*/  F2FP.F16.F32.PACK_AB R131, RZ, R131 ;  /* 0x00000083ff83723e */ /* 0x000fe200000000ff */
[----:B------:R-:W-:Y:S01]  /*9380*/  IMAD.X R9, R23, 0x1, R7, P4 ;  /* 0x0000000117097824 */ /* 0x000fe200020e0607 */
[----:B------:R-:W-:Y:S01]  /*9390*/  ISETP.GT.AND P5, PT, R0, 0x8, P0 ;  /* 0x000000080000780c */ /* 0x000fe200007a4270 */
[----:B------:R-:W-:Y:S01]  /*93a0*/  @P2 STG.E.U16 desc[UR40][R6.64+0x2], R129 ;  /* 0x0000028106002986 */ /* 0x000fe2000c101528 */
[----:B------:R-:W-:Y:S01]  /*93b0*/  F2FP.F16.F32.PACK_AB R130, RZ, R130 ;  /* 0x00000082ff82723e */ /* 0x000fe200000000ff */
[----:B------:R-:W-:Y:S01]  /*93c0*/  FMUL R120, R120, R137 ;  /* 0x0000008978787220 */ /* 0x000fe20000400000 */
[C---:B------:R-:W-:Y:S01]  /*93d0*/  ISETP.GT.AND P2, PT, R3.reuse, 0x8, PT ;  /* 0x000000080300780c */ /* 0x040fe20003f44270 */
[----:B------:R-:W-:Y:S01]  /*93e0*/  @P1 STG.E.U16 desc[UR40][R8.64+0x2], R131 ;  /* 0x0000028308001986 */ /* 0x000fe2000c101528 */
[----:B------:R-:W-:Y:S01]  /*93f0*/  ISETP.GT.AND P1, PT, R3, 0x9, PT ;  /* 0x000000090300780c */ /* 0x000fe20003f24270 */
[----:B------:R-:W-:Y:S01]  /*9400*/  IMAD R5, R5, 0xf0, RZ ;  /* 0x000000f005057824 */ /* 0x000fe200078e02ff */
[----:B------:R-:W-:Y:S01]  /*9410*/  F2FP.F16.F32.PACK_AB R133, RZ, R133 ;  /* 0x00000085ff85723e */ /* 0x000fe200000000ff */
[----:B------:R-:W-:Y:S01]  /*9420*/  IMAD.WIDE.U32 R10, R4, 0xf0, R8 ;  /* 0x000000f0040a7825 */ /* 0x000fe200078e0008 */
[----:B------:R-:W-:-:S03]  /*9430*/  ISETP.GT.AND P4, PT, R0, RZ, P1 ;  /* 0x000000ff0000720c */ /* 0x000fc60000f84270 */
[----:B------:R-:W-:Y:S01]  /*9440*/  FMUL R121, R121, R137 ;  /* 0x0000008979797220 */ /* 0x000fe20000400000 */
[----:B------:R-:W-:Y:S01]  /*9450*/  F2FP.F16.F32.PACK_AB R132, RZ, R132 ;  /* 0x00000084ff84723e */ /* 0x000fe200000000ff */
[----:B------:R-:W-:Y:S01]  /*9460*/  @P5 STG.E.U16 desc[UR40][R8.64], R130 ;  /* 0x0000008208005986 */ /* 0x000fe2000c101528 */
[----:B------:R-:W-:Y:S01]  /*9470*/  ISETP.GT.AND P5, PT, R0, RZ, P2 ;  /* 0x000000ff0000720c */ /* 0x000fe200017a4270 */
[----:B------:R-:W-:Y:S01]  /*9480*/  IMAD.IADD R11, R5, 0x1, R11 ;  /* 0x00000001050b7824 */ /* 0x000fe200078e020b */
[----:B------:R-:W-:Y:S01]  /*9490*/  F2FP.F16.F32.PACK_AB R135, RZ, R135 ;  /* 0x00000087ff87723e */ /* 0x000fe200000000ff */
[-C--:B------:R-:W-:Y:S01]  /*94a0*/  FMUL R122, R122, R137.reuse ;  /* 0x000000897a7a7220 */ /* 0x080fe20000400000 */
[----:B------:R-:W-:Y:S01]  /*94b0*/  F2FP.F16.F32.PACK_AB R134, RZ, R134 ;  /* 0x00000086ff86723e */ /* 0x000fe200000000ff */
[-C--:B------:R-:W-:Y:S01]  /*94c0*/  FMUL R123, R123, R137.reuse ;  /* 0x000000897b7b7220 */ /* 0x080fe20000400000 */
[----:B------:R-:W-:Y:S01]  /*94d0*/  F2FP.F16.F32.PACK_AB R120, RZ, R120 ;  /* 0x00000078ff78723e */ /* 0x000fe200000000ff */
[----:B------:R-:W-:Y:S01]  /*94e0*/  FMUL R124, R124, R137 ;  /* 0x000000897c7c7220 */ /* 0x000fe20000400000 */
[----:B------:R-:W-:Y:S01]  /*94f0*/  F2FP.F16.F32.PACK_AB R121, RZ, R121 ;  /* 0x00000079ff79723e */ /* 0x000fe200000000ff */
[----:B------:R-:W-:Y:S01]  /*9500*/  @P4 STG.E.U16 desc[UR40][R6.64+0x12], R133 ;  /* 0x0000128506004986 */ /* 0x000fe2000c101528 */
[C---:B------:R-:W-:Y:S01]  /*9510*/  ISETP.GT.AND P4, PT, R0.reuse, 0x8, P1 ;  /* 0x000000080000780c */ /* 0x040fe20000f84270 */
[-C--:B------:R-:W-:Y:S01]  /*9520*/  FMUL R125, R125, R137.reuse ;  /* 0x000000897d7d7220 */ /* 0x080fe20000400000 */
[----:B------:R-:W-:Y:S01]  /*9530*/  F2FP.F16.F32.PACK_AB R122, RZ, R122 ;  /* 0x0000007aff7a723e */ /* 0x000fe200000000ff */
[----:B------:R-:W-:Y:S01]  /*9540*/  @P5 STG.E.U16 desc[UR40][R6.64+0x10], R132 ;  /* 0x0000108406005986 */ /* 0x000fe2000c101528 */
[----:B------:R-:W-:Y:S01]  /*9550*/  ISETP.GT.AND P5, PT, R0, 0x8, P2 ;  /* 0x000000080000780c */ /* 0x000fe200017a4270 */
[----:B------:R-:W-:Y:S01]  /*9560*/  FMUL R126, R126, R137 ;  /* 0x000000897e7e7220 */ /* 0x000fe20000400000 */
[----:B------:R-:W-:Y:S01]  /*9570*/  F2FP.F16.F32.PACK_AB R123, RZ, R123 ;  /* 0x0000007bff7b723e */ /* 0x000fe200000000ff */
[-C--:B------:R-:W-:Y:S01]  /*9580*/  FMUL R127, R127, R137.reuse ;  /* 0x000000897f7f7220 */ /* 0x080fe20000400000 */
[----:B------:R-:W-:Y:S01]  /*9590*/  F2FP.F16.F32.PACK_AB R124, RZ, R124 ;  /* 0x0000007cff7c723e */ /* 0x000fe200000000ff */
[----:B------:R-:W-:Y:S01]  /*95a0*/  FMUL R113, R113, R137 ;  /* 0x0000008971717220 */ /* 0x000fe20000400000 */
[----:B------:R-:W-:Y:S01]  /*95b0*/  F2FP.F16.F32.PACK_AB R125, RZ, R125 ;  /* 0x0000007dff7d723e */ /* 0x000fe200000000ff */
[-C--:B------:R-:W-:Y:S01]  /*95c0*/  FMUL R112, R112, R137.reuse ;  /* 0x0000008970707220 */ /* 0x080fe20000400000 */
[----:B------:R-:W-:Y:S01]  /*95d0*/  F2FP.F16.F32.PACK_AB R126, RZ, R126 ;  /* 0x0000007eff7e723e */ /* 0x000fe200000000ff */
[----:B------:R-:W-:Y:S01]  /*95e0*/  @P4 STG.E.U16 desc[UR40][R8.64+0x12], R135 ;  /* 0x0000128708004986 */ /* 0x000fe2000c101528 */
[----:B------:R-:W-:Y:S01]  /*95f0*/  ISETP.GT.AND P4, PT, R0, 0x80, P0 ;  /* 0x000000800000780c */ /* 0x000fe20000784270 */
[-C--:B------:R-:W-:Y:S01]  /*9600*/  FMUL R114, R114, R137.reuse ;  /* 0x0000008972727220 */ /* 0x080fe20000400000 */
[C---:B------:R-:W-:Y:S01]  /*9610*/  ISETP.GT.AND P0, PT, R0.reuse, 0x88, P0 ;  /* 0x000000880000780c */ /* 0x040fe20000704270 */
[----:B------:R-:W-:Y:S01]  /*9620*/  @P5 STG.E.U16 desc[UR40][R8.64+0x10], R134 ;  /* 0x0000108608005986 */ /* 0x000fe2000c101528 */
[C---:B------:R-:W-:Y:S01]  /*9630*/  ISETP.GT.AND P5, PT, R0.reuse, 0x80, P3 ;  /* 0x000000800000780c */ /* 0x040fe20001fa4270 */
[-C--:B------:R-:W-:Y:S01]  /*9640*/  FMUL R115, R115, R137.reuse ;  /* 0x0000008973737220 */ /* 0x080fe20000400000 */
[----:B------:R-:W-:Y:S01]  /*9650*/  ISETP.GT.AND P3, PT, R0, 0x88, P3 ;  /* 0x000000880000780c */ /* 0x000fe20001f64270 */
[----:B------:R-:W-:Y:S01]  /*9660*/  FMUL R116, R116, R137 ;  /* 0x0000008974747220 */ /* 0x000fe20000400000 */
[----:B------:R-:W-:Y:S01]  /*9670*/  F2FP.F16.F32.PACK_AB R127, RZ, R127 ;  /* 0x0000007fff7f723e */ /* 0x000fe200000000ff */
[----:B------:R-:W-:Y:S01]  /*9680*/  FMUL R117, R117, R137 ;  /* 0x0000008975757220 */ /* 0x000fe20000400000 */
[----:B------:R-:W-:Y:S01]  /*9690*/  F2FP.F16.F32.PACK_AB R113, RZ, R113 ;  /* 0x00000071ff71723e */ /* 0x000fe200000000ff */
[-C--:B------:R-:W-:Y:S01]  /*96a0*/  FMUL R118, R118, R137.reuse ;  /* 0x0000008976767220 */ /* 0x080fe20000400000 */
[----:B------:R-:W-:Y:S01]  /*96b0*/  F2FP.F16.F32.PACK_AB R112, RZ, R112 ;  /* 0x00000070ff70723e */ /* 0x000fe200000000ff */
[----:B------:R-:W-:Y:S01]  /*96c0*/  @P4 STG.E.U16 desc[UR40][R10.64], R120 ;  /* 0x000000780a004986 */ /* 0x000fe2000c101528 */
[----:B------:R-:W-:Y:S01]  /*96d0*/  IADD3 R12, P4, R139, R10, RZ ;  /* 0x0000000a8b0c7210 */ /* 0x000fe20007f9e0ff */
[-C--:B------:R-:W-:Y:S01]  /*96e0*/  FMUL R119, R119, R137.reuse ;  /* 0x0000008977777220 */ /* 0x080fe20000400000 */
[----:B------:R-:W-:Y:S01]  /*96f0*/  F2FP.F16.F32.PACK_AB R114, RZ, R114 ;  /* 0x00000072ff72723e */ /* 0x000fe200000000ff */
[----:B------:R0:W-:Y:S01]  /*9700*/  @P5 STG.E.U16 desc[UR40][R10.64+0x2], R121 ;  /* 0x000002790a005986 */ /* 0x0001e2000c101528 */
[C---:B------:R-:W-:Y:S01]  /*9710*/  ISETP.GT.AND P5, PT, R0.reuse, 0x80, P2 ;  /* 0x000000800000780c */ /* 0x040fe200017a4270 */
[--C-:B------:R-:W-:Y:S01]  /*9720*/  IMAD.X R13, R23, 0x1, R11.reuse, P4 ;  /* 0x00000001170d7824 */ /* 0x100fe200020e060b */
[----:B------:R-:W-:Y:S01]  /*9730*/  ISETP.GT.AND P4, PT, R0, 0x80, P1 ;  /* 0x000000800000780c */ /* 0x000fe20000f84270 */
[-C--:B------:R-:W-:Y:S01]  /*9740*/  FMUL R104, R104, R137.reuse ;  /* 0x0000008968687220 */ /* 0x080fe20000400000 */
[----:B------:R-:W-:Y:S01]  /*9750*/  ISETP.GT.AND P1, PT, R0, 0x88, P1 ;  /* 0x000000880000780c */ /* 0x000fe20000f24270 */
[-C--:B------:R-:W-:Y:S01]  /*9760*/  FMUL R105, R105, R137.reuse ;  /* 0x0000008969697220 */ /* 0x080fe20000400000 */
[----:B------:R-:W-:Y:S01]  /*9770*/  @P0 STG.E.U16 desc[UR40][R12.64], R122 ;  /* 0x0000007a0c000986 */ /* 0x000fe2000c101528 */
[----:B------:R-:W-:Y:S01]  /*9780*/  ISETP.GT.AND P0, PT, R3, 0x11, PT ;  /* 0x000000110300780c */ /* 0x000fe20003f04270 */
[----:B------:R-:W-:Y:S01]  /*9790*/  FMUL R106, R106, R137 ;  /* 0x000000896a6a7220 */ /* 0x000fe20000400000 */
[----:B------:R-:W-:Y:S01]  /*97a0*/  F2FP.F16.F32.PACK_AB R115, RZ, R115 ;  /* 0x00000073ff73723e */ /* 0x000fe200000000ff */
[-C--:B------:R-:W-:Y:S01]  /*97b0*/  FMUL R107, R107, R137.reuse ;  /* 0x000000896b6b7220 */ /* 0x080fe20000400000 */
[----:B------:R-:W-:Y:S01]  /*97c0*/  F2FP.F16.F32.PACK_AB R116, RZ, R116 ;  /* 0x00000074ff74723e */ /* 0x000fe200000000ff */
[----:B------:R-:W-:Y:S01]  /*97d0*/  FMUL R108, R108, R137 ;  /* 0x000000896c6c7220 */ /* 0x000fe20000400000 */
[--C-:B------:R-:W-:Y:S01]  /*97e0*/  @P5 IMAD.MOV.U32 R14, RZ, RZ, R10.reuse ;  /* 0x000000ffff0e5224 */ /* 0x100fe200078e000a */
[----:B------:R-:W-:Y:S01]  /*97f0*/  F2FP.F16.F32.PACK_AB R117, RZ, R117 ;  /* 0x00000075ff75723e */ /* 0x000fe200000000ff */
[--C-:B------:R-:W-:Y:S01]  /*9800*/  @P5 IMAD.MOV.U32 R15, RZ, RZ, R11.reuse ;  /* 0x000000ffff0f5224 */ /* 0x100fe200078e000b */
[----:B------:R-:W-:Y:S01]  /*9810*/  F2FP.F16.F32.PACK_AB R118, RZ, R118 ;  /* 0x00000076ff76723e */ /* 0x000fe200000000ff */
[----:B------:R-:W-:Y:S01]  /*9820*/  @P4 IMAD.MOV.U32 R20, RZ, RZ, R10 ;  /* 0x000000ffff144224 */ /* 0x000fe200078e000a */
[----:B------:R-:W-:Y:S01]  /*9830*/  F2FP.F16.F32.PACK_AB R119, RZ, R119 ;  /* 0x00000077ff77723e */ /* 0x000fe200000000ff */
[----:B------:R-:W-:Y:S01]  /*9840*/  @P4 IMAD.MOV.U32 R21, RZ, RZ, R11 ;  /* 0x000000ffff154224 */ /* 0x000fe200078e000b */
[----:B------:R-:W-:Y:S01]  /*9850*/  F2FP.F16.F32.PACK_AB R104, RZ, R104 ;  /* 0x00000068ff68723e */ /* 0x000fe200000000ff */
[--C-:B0-----:R-:W-:Y:S01]  /*9860*/  @P3 IMAD.MOV.U32 R10, RZ, RZ, R12.reuse ;  /* 0x000000ffff0a3224 */ /* 0x101fe200078e000c */
[----:B------:R-:W-:Y:S01]  /*9870*/  F2FP.F16.F32.PACK_AB R105, RZ, R105 ;  /* 0x00000069ff69723e */ /* 0x000fe200000000ff */
[--C-:B------:R-:W-:Y:S01]  /*9880*/  @P3 IMAD.MOV.U32 R11, RZ, RZ, R13.reuse ;  /* 0x000000ffff0b3224 */ /* 0x100fe200078e000d */
[----:B------:R-:W-:Y:S01]  /*9890*/  F2FP.F16.F32.PACK_AB R106, RZ, R106 ;  /* 0x0000006aff6a723e */ /* 0x000fe200000000ff */
[-C--:B------:R-:W-:Y:S01]  /*98a0*/  FMUL R109, R109, R137.reuse ;  /* 0x000000896d6d7220 */ /* 0x080fe20000400000 */
[----:B------:R-:W-:Y:S01]  /*98b0*/  FMUL R111, R111, R137 ;  /* 0x000000896f6f7220 */ /* 0x000fe20000400000 */
[----:B------:R-:W-:Y:S01]  /*98c0*/  F2FP.F16.F32.PACK_AB R107, RZ, R107 ;  /* 0x0000006bff6b723e */ /* 0x000fe200000000ff */
[----:B------:R0:W-:Y:S01]  /*98d0*/  @P3 STG.E.U16 desc[UR40][R10.64+0x2], R123 ;  /* 0x0000027b0a003986 */ /* 0x0001e2000c101528 */
[----:B------:R-:W-:Y:S01]  /*98e0*/  ISETP.GT.AND P3, PT, R0, 0x88, P2 ;  /* 0x000000880000780c */ /* 0x000fe20001764270 */
[-C--:B------:R-:W-:Y:S01]  /*98f0*/  FMUL R110, R110, R137.reuse ;  /* 0x000000896e6e7220 */ /* 0x080fe20000400000 */
[----:B------:R-:W-:Y:S01]  /*9900*/  ISETP.GT.AND P2, PT, R3, 0x10, PT ;  /* 0x000000100300780c */ /* 0x000fe20003f44270 */
[----:B------:R-:W-:Y:S01]  /*9910*/  @P5 STG.E.U16 desc[UR40][R14.64+0x10], R124 ;  /* 0x0000107c0e005986 */ /* 0x000fe2000c101528 */
[----:B------:R-:W-:Y:S01]  /*9920*/  ISETP.GT.AND P5, PT, R0, RZ, P0 ;  /* 0x000000ff0000720c */ /* 0x000fe200007a4270 */
[-C--:B------:R-:W-:Y:S01]  /*9930*/  FMUL R96, R96, R137.reuse ;  /* 0x0000008960607220 */ /* 0x080fe20000400000 */
[----:B------:R-:W-:Y:S01]  /*9940*/  F2FP.F16.F32.PACK_AB R108, RZ, R108 ;  /* 0x0000006cff6c723e */ /* 0x000fe200000000ff */
[----:B------:R-:W-:Y:S01]  /*9950*/  @P4 STG.E.U16 desc[UR40][R20.64+0x12], R125 ;  /* 0x0000127d14004986 */ /* 0x000fe2000c101528 */
[----:B------:R-:W-:Y:S01]  /*9960*/  ISETP.GT.AND P4, PT, R0, RZ, P2 ;  /* 0x000000ff0000720c */ /* 0x000fe20001784270 */
[----:B------:R-:W-:Y:S01]  /*9970*/  FMUL R97, R97, R137 ;  /* 0x0000008961617220 */ /* 0x000fe20000400000 */
[----:B------:R-:W-:Y:S01]  /*9980*/  F2FP.F16.F32.PACK_AB R109, RZ, R109 ;  /* 0x0000006dff6d723e */ /* 0x000fe200000000ff */
[----:B------:R-:W-:Y:S01]  /*9990*/  FMUL R99, R99, R137 ;  /* 0x0000008963637220 */ /* 0x000fe20000400000 */
[----:B------:R-:W-:Y:S01]  /*99a0*/  F2FP.F16.F32.PACK_AB R111, RZ, R111 ;  /* 0x0000006fff6f723e */ /* 0x000fe200000000ff */
[----:B0-----:R-:W-:Y:S01]  /*99b0*/  @P3 IMAD.MOV.U32 R10, RZ, RZ, R12 ;  /* 0x000000ffff0a3224 */ /* 0x001fe200078e000c */
[----:B------:R-:W-:Y:S01]  /*99c0*/  F2FP.F16.F32.PACK_AB R110, RZ, R110 ;  /* 0x0000006eff6e723e */ /* 0x000fe200000000ff */
[----:B------:R-:W-:-:S02]  /*99d0*/  @P3 IMAD.MOV.U32 R11, RZ, RZ, R13 ;  /* 0x000000ffff0b3224 */ /* 0x000fc400078e000d */
[-C--:B------:R-:W-:Y:S01]  /*99e0*/  FMUL R98, R98, R137.reuse ;  /* 0x0000008962627220 */ /* 0x080fe20000400000 */
[----:B------:R-:W-:Y:S01]  /*99f0*/  F2FP.F16.F32.PACK_AB R96, RZ, R96 ;  /* 0x00000060ff60723e */ /* 0x000fe200000000ff */
[----:B------:R-:W-:Y:S01]  /*9a00*/  FMUL R100, R100, R137 ;  /* 0x0000008964647220 */ /* 0x000fe20000400000 */
[----:B------:R-:W-:Y:S01]  /*9a10*/  F2FP.F16.F32.PACK_AB R97, RZ, R97 ;  /* 0x00000061ff61723e */ /* 0x000fe200000000ff */
[----:B------:R0:W-:Y:S01]  /*9a20*/  @P3 STG.E.U16 desc[UR40][R10.64+0x10], R126 ;  /* 0x0000107e0a003986 */ /* 0x0001e2000c101528 */
[----:B------:R-:W-:Y:S01]  /*9a30*/  ISETP.GT.AND P3, PT, R0, 0x8, P2 ;  /* 0x000000080000780c */ /* 0x000fe20001764270 */
[----:B------:R-:W-:Y:S01]  /*9a40*/  FMUL R101, R101, R137 ;  /* 0x0000008965657220 */ /* 0x000fe20000400000 */
[----:B------:R-:W-:Y:S01]  /*9a50*/  F2FP.F16.F32.PACK_AB R99, RZ, R99 ;  /* 0x00000063ff63723e */ /* 0x000fe200000000ff */
[----:B------:R1:W-:Y:S01]  /*9a60*/  @P1 STG.E.U16 desc[UR40][R12.64+0x12], R127 ;  /* 0x0000127f0c001986 */ /* 0x0003e2000c101528 */
[----:B------:R-:W-:Y:S01]  /*9a70*/  ISETP.GT.AND P1, PT, R3, 0x18, PT ;  /* 0x000000180300780c */ /* 0x000fe20003f24270 */
[-C--:B------:R-:W-:Y:S01]  /*9a80*/  FMUL R102, R102, R137.reuse ;  /* 0x0000008966667220 */ /* 0x080fe20000400000 */
[----:B------:R-:W-:Y:S01]  /*9a90*/  F2FP.F16.F32.PACK_AB R98, RZ, R98 ;  /* 0x00000062ff62723e */ /* 0x000fe200000000ff */
[----:B------:R1:W-:Y:S01]  /*9aa0*/  @P5 STG.E.U16 desc[UR40][R6.64+0x22], R113 ;  /* 0x0000227106005986 */ /* 0x0003e2000c101528 */
[C---:B------:R-:W-:Y:S01]  /*9ab0*/  ISETP.GT.AND P5, PT, R0.reuse, 0x8, P0 ;  /* 0x000000080000780c */ /* 0x040fe200007a4270 */
[----:B------:R-:W-:Y:S01]  /*9ac0*/  FMUL R103, R103, R137 ;  /* 0x0000008967677220 */ /* 0x000fe20000400000 */
[----:B------:R-:W-:Y:S01]  /*9ad0*/  F2FP.F16.F32.PACK_AB R100, RZ, R100 ;  /* 0x00000064ff64723e */ /* 0x000fe200000000ff */
[----:B------:R1:W-:Y:S01]  /*9ae0*/  @P4 STG.E.U16 desc[UR40][R6.64+0x20], R112 ;  /* 0x0000207006004986 */ /* 0x0003e2000c101528 */
[----:B------:R-:W-:Y:S01]  /*9af0*/  ISETP.GT.AND P4, PT, R0, RZ, P1 ;  /* 0x000000ff0000720c */ /* 0x000fe20000f84270 */
[----:B0-----:R-:W-:Y:S01]  /*9b00*/  IMAD.WIDE.U32 R10, R4, 0xf0, R8 ;  /* 0x000000f0040a7825 */ /* 0x001fe200078e0008 */
[----:B------:R-:W-:Y:S01]  /*9b10*/  F2FP.F16.F32.PACK_AB R101, RZ, R101 ;  /* 0x00000065ff65723e */ /* 0x000fe200000000ff */
[----:B------:R1:W-:Y:S01]  /*9b20*/  @P3 STG.E.U16 desc[UR40][R8.64+0x20], R114 ;  /* 0x0000207208003986 */ /* 0x0003e2000c101528 */
[----:B------:R-:W-:Y:S01]  /*9b30*/  ISETP.GT.AND P3, PT, R3, 0x19, PT ;  /* 0x000000190300780c */ /* 0x000fe20003f64270 */
[----:B------:R-:W-:Y:S01]  /*9b40*/  IMAD.IADD R11, R5, 0x1, R11 ;  /* 0x00000001050b7824 */ /* 0x000fe200078e020b */
[----:B------:R-:W-:Y:S01]  /*9b50*/  F2FP.F16.F32.PACK_AB R102, RZ, R102 ;  /* 0x00000066ff66723e */ /* 0x000fe200000000ff */
[----:B------:R-:W-:Y:S01]  /*9b60*/  FMUL R88, R88, R137 ;  /* 0x0000008958587220 */ /* 0x000fe20000400000 */
[----:B------:R-:W-:Y:S01]  /*9b70*/  F2FP.F16.F32.PACK_AB R103, RZ, R103 ;  /* 0x00000067ff67723e */ /* 0x000fe200000000ff */
[----:B------:R1:W-:Y:S01]  /*9b80*/  @P5 STG.E.U16 desc[UR40][R8.64+0x22], R115 ;  /* 0x0000227308005986 */ /* 0x0003e2000c101528 */
[----:B------:R-:W-:Y:S01]  /*9b90*/  ISETP.GT.AND P5, PT, R0, RZ, P3 ;  /* 0x000000ff0000720c */ /* 0x000fe20001fa4270 */
[-C--:B------:R-:W-:Y:S01]  /*9ba0*/  FMUL R89, R89, R137.reuse ;  /* 0x0000008959597220 */ /* 0x080fe20000400000 */
[-C--:B------:R-:W-:Y:S01]  /*9bb0*/  FMUL R90, R90, R137.reuse ;  /* 0x000000895a5a7220 */ /* 0x080fe20000400000 */
[----:B------:R1:W-:Y:S01]  /*9bc0*/  @P4 STG.E.U16 desc[UR40][R6.64+0x30], R116 ;  /* 0x0000307406004986 */ /* 0x0003e2000c101528 */
[----:B------:R-:W-:Y:S01]  /*9bd0*/  ISETP.GT.AND P4, PT, R0, 0x8, P1 ;  /* 0x000000080000780c */ /* 0x000fe20000f84270 */
[-C--:B------:R-:W-:Y:S01]  /*9be0*/  FMUL R91, R91, R137.reuse ;  /* 0x000000895b5b7220 */ /* 0x080fe20000400000 */
[----:B------:R-:W-:Y:S01]  /*9bf0*/  F2FP.F16.F32.PACK_AB R88, RZ, R88 ;  /* 0x00000058ff58723e */ /* 0x000fe200000000ff */
[----:B------:R-:W-:Y:S01]  /*9c00*/  FMUL R93, R93, R137 ;  /* 0x000000895d5d7220 */ /* 0x000fe20000400000 */
[----:B------:R-:W-:Y:S01]  /*9c10*/  F2FP.F16.F32.PACK_AB R89, RZ, R89 ;  /* 0x00000059ff59723e */ /* 0x000fe200000000ff */
[-C--:B------:R-:W-:Y:S01]  /*9c20*/  FMUL R92, R92, R137.reuse ;  /* 0x000000895c5c7220 */ /* 0x080fe20000400000 */
[----:B------:R-:W-:Y:S01]  /*9c30*/  F2FP.F16.F32.PACK_AB R90, RZ, R90 ;  /* 0x0000005aff5a723e */ /* 0x000fe200000000ff */
[----:B------:R-:W-:Y:S01]  /*9c40*/  FMUL R94, R94, R137 ;  /* 0x000000895e5e7220 */ /* 0x000fe20000400000 */
[----:B------:R-:W-:Y:S01]  /*9c50*/  F2FP.F16.F32.PACK_AB R91, RZ, R91 ;  /* 0x0000005bff5b723e */ /* 0x000fe200000000ff */
[----:B------:R1:W-:Y:S01]  /*9c60*/  @P5 STG.E.U16 desc[UR40][R6.64+0x32], R117 ;  /* 0x0000327506005986 */ /* 0x0003e2000c101528 */
[C---:B------:R-:W-:Y:S01]  /*9c70*/  ISETP.GT.AND P5, PT, R0.reuse, 0x8, P3 ;  /* 0x000000080000780c */ /* 0x040fe20001fa4270 */
[----:B------:R-:W-:Y:S01]  /*9c80*/  FMUL R95, R95, R137 ;  /* 0x000000895f5f7220 */ /* 0x000fe20000400000 */
[----:B------:R-:W-:Y:S01]  /*9c90*/  F2FP.F16.F32.PACK_AB R93, RZ, R93 ;  /* 0x0000005dff5d723e */ /* 0x000fe200000000ff */
[----:B------:R1:W-:Y:S01]  /*9ca0*/  @P4 STG.E.U16 desc[UR40][R8.64+0x30], R118 ;  /* 0x0000307608004986 */ /* 0x0003e2000c101528 */
[----:B------:R-:W-:Y:S01]  /*9cb0*/  ISETP.GT.AND P4, PT, R0, 0x80, P2 ;  /* 0x000000800000780c */ /* 0x000fe20001784270 */
[-C--:B------:R-:W-:Y:S01]  /*9cc0*/  FMUL R80, R80, R137.reuse ;  /* 0x0000008950507220 */ /* 0x080fe20000400000 */
[----:B------:R-:W-:Y:S01]  /*9cd0*/  ISETP.GT.AND P2, PT, R0, 0x88, P2 ;  /* 0x000000880000780c */ /* 0x000fe20001744270 */
[-C--:B------:R-:W-:Y:S01]  /*9ce0*/  FMUL R81, R81, R137.reuse ;  /* 0x0000008951517220 */ /* 0x080fe20000400000 */
[----:B------:R-:W-:Y:S01]  /*9cf0*/  F2FP.F16.F32.PACK_AB R92, RZ, R92 ;  /* 0x0000005cff5c723e */ /* 0x000fe200000000ff */
[-C--:B------:R-:W-:Y:S01]  /*9d00*/  FMUL R83, R83, R137.reuse ;  /* 0x0000008953537220 */ /* 0x080fe20000400000 */
[----:B------:R-:W-:Y:S01]  /*9d10*/  F2FP.F16.F32.PACK_AB R94, RZ, R94 ;  /* 0x0000005eff5e723e */ /* 0x000fe200000000ff */
[----:B------:R-:W-:Y:S01]  /*9d20*/  FMUL R82, R82, R137 ;  /* 0x0000008952527220 */ /* 0x000fe20000400000 */
[----:B------:R-:W-:Y:S01]  /*9d30*/  F2FP.F16.F32.PACK_AB R95, RZ, R95 ;  /* 0x0000005fff5f723e */ /* 0x000fe200000000ff */
[----:B------:R1:W-:Y:S01]  /*9d40*/  @P5 STG.E.U16 desc[UR40][R8.64+0x32], R119 ;  /* 0x0000327708005986 */ /* 0x0003e2000c101528 */
[----:B------:R-:W-:Y:S01]  /*9d50*/  IADD3 R4, P5, R139, R10, RZ ;  /* 0x0000000a8b047210 */ /* 0x000fe20007fbe0ff */
[-C--:B------:R-:W-:Y:S01]  /*9d60*/  FMUL R84, R84, R137.reuse ;  /* 0x0000008954547220 */ /* 0x080fe20000400000 */
[----:B------:R-:W-:Y:S01]  /*9d70*/  F2FP.F16.F32.PACK_AB R80, RZ, R80 ;  /* 0x00000050ff50723e */ /* 0x000fe200000000ff */
[----:B------:R1:W-:Y:S01]  /*9d80*/  @P4 STG.E.U16 desc[UR40][R10.64+0x20], R104 ;  /* 0x000020680a004986 */ /* 0x0003e2000c101528 */
[C---:B------:R-:W-:Y:S01]  /*9d90*/  ISETP.GT.AND P4, PT, R0.reuse, 0x80, P0 ;  /* 0x000000800000780c */ /* 0x040fe20000784270 */
[----:B------:R-:W-:Y:S01]  /*9da0*/  IMAD.X R5, R23, 0x1, R11, P5 ;  /* 0x0000000117057824 */ /* 0x000fe200028e060b */
[----:B------:R-:W-:Y:S01]  /*9db0*/  ISETP.GT.AND P0, PT, R0, 0x88, P0 ;  /* 0x000000880000780c */ /* 0x000fe20000704270 */
[----:B------:R-:W-:Y:S01]  /*9dc0*/  FMUL R85, R85, R137 ;  /* 0x0000008955557220 */ /* 0x000fe20000400000 */
[----:B------:R-:W-:Y:S01]  /*9dd0*/  F2FP.F16.F32.PACK_AB R81, RZ, R81 ;  /* 0x00000051ff51723e */ /* 0x000fe200000000ff */
[----:B------:R-:W-:Y:S01]  /*9de0*/  FMUL R86, R86, R137 ;  /* 0x0000008956567220 */ /* 0x000fe20000400000 */
[----:B------:R-:W-:Y:S01]  /*9df0*/  F2FP.F16.F32.PACK_AB R83, RZ, R83 ;  /* 0x00000053ff53723e */ /* 0x000fe200000000ff */
[-C--:B------:R-:W-:Y:S01]  /*9e00*/  FMUL R87, R87, R137.reuse ;  /* 0x0000008957577220 */ /* 0x080fe20000400000 */
[----:B------:R-:W-:Y:S01]  /*9e10*/  F2FP.F16.F32.PACK_AB R82, RZ, R82 ;  /* 0x00000052ff52723e */ /* 0x000fe200000000ff */
[-C--:B------:R-:W-:Y:S01]  /*9e20*/  FMUL R72, R72, R137.reuse ;  /* 0x0000008948487220 */ /* 0x080fe20000400000 */
[----:B------:R-:W-:Y:S01]  /*9e30*/  F2FP.F16.F32.PACK_AB R84, RZ, R84 ;  /* 0x00000054ff54723e */ /* 0x000fe200000000ff */
[----:B------:R-:W-:Y:S01]  /*9e40*/  FMUL R73, R73, R137 ;  /* 0x0000008949497220 */ /* 0x000fe20000400000 */
[----:B------:R-:W-:Y:S01]  /*9e50*/  F2FP.F16.F32.PACK_AB R85, RZ, R85 ;  /* 0x00000055ff55723e */ /* 0x000fe200000000ff */
[----:B------:R1:W-:Y:S01]  /*9e60*/  @P4 STG.E.U16 desc[UR40][R10.64+0x22], R105 ;  /* 0x000022690a004986 */ /* 0x0003e2000c101528 */
[----:B------:R-:W-:Y:S01]  /*9e70*/  ISETP.GT.AND P4, PT, R0, 0x80, P1 ;  /* 0x000000800000780c */ /* 0x000fe20000f84270 */
[-C--:B------:R-:W-:Y:S01]  /*9e80*/  FMUL R74, R74, R137.reuse ;  /* 0x000000894a4a7220 */ /* 0x080fe20000400000 */
[C---:B------:R-:W-:Y:S01]  /*9e90*/  ISETP.GT.AND P1, PT, R0.reuse, 0x88, P1 ;  /* 0x000000880000780c */ /* 0x040fe20000f24270 */
[----:B------:R1:W-:Y:S01]  /*9ea0*/  @P2 STG.E.U16 desc[UR40][R4.64+0x20], R106 ;  /* 0x0000206a04002986 */ /* 0x0003e2000c101528 */
[C---:B------:R-:W-:Y:S01]  /*9eb0*/  ISETP.GT.AND P2, PT, R0.reuse, 0x80, P3 ;  /* 0x000000800000780c */ /* 0x040fe20001f44270 */
[-C--:B------:R-:W-:Y:S01]  /*9ec0*/  FMUL R75, R75, R137.reuse ;  /* 0x000000894b4b7220 */ /* 0x080fe20000400000 */
[----:B------:R-:W-:Y:S01]  /*9ed0*/  ISETP.GT.AND P3, PT, R0, 0x88, P3 ;  /* 0x000000880000780c */ /* 0x000fe20001f64270 */
[----:B------:R1:W-:Y:S01]  /*9ee0*/  @P0 STG.E.U16 desc[UR40][R4.64+0x22], R107 ;  /* 0x0000226b04000986 */ /* 0x0003e2000c101528 */
[----:B------:R-:W-:Y:S01]  /*9ef0*/  F2FP.F16.F32.PACK_AB R86, RZ, R86 ;  /* 0x00000056ff56723e */ /* 0x000fe200000000ff */
[----:B------:R-:W-:Y:S01]  /*9f00*/  FMUL R77, R77, R137 ;  /* 0x000000894d4d7220 */ /* 0x000fe20000400000 */
[----:B------:R-:W-:Y:S01]  /*9f10*/  F2FP.F16.F32.PACK_AB R87, RZ, R87 ;  /* 0x00000057ff57723e */ /* 0x000fe200000000ff */
[----:B------:R-:W-:Y:S01]  /*9f20*/  FMUL R76, R76, R137 ;  /* 0x000000894c4c7220 */ /* 0x000fe20000400000 */
[----:B------:R-:W-:Y:S01]  /*9f30*/  F2FP.F16.F32.PACK_AB R72, RZ, R72 ;  /* 0x00000048ff48723e */ /* 0x000fe200000000ff */
[----:B------:R1:W-:Y:S01]  /*9f40*/  @P4 STG.E.U16 desc[UR40][R10.64+0x30], R108 ;  /* 0x0000306c0a004986 */ /* 0x0003e2000c101528 */
[----:B------:R-:W-:Y:S01]  /*9f50*/  F2FP.F16.F32.PACK_AB R73, RZ, R73 ;  /* 0x00000049ff49723e */ /* 0x000fe200000000ff */
[-C--:B------:R-:W-:Y:S01]  /*9f60*/  FMUL R78, R78, R137.reuse ;  /* 0x000000894e4e7220 */ /* 0x080fe20000400000 */
[----:B------:R-:W-:Y:S01]  /*9f70*/  F2FP.F16.F32.PACK_AB R74, RZ, R74 ;  /* 0x0000004aff4a723e */ /* 0x000fe200000000ff */
[----:B------:R1:W-:Y:S01]  /*9f80*/  @P2 STG.E.U16 desc[UR40][R10.64+0x32], R109 ;  /* 0x0000326d0a002986 */ /* 0x0003e2000c101528 */
[----:B------:R-:W-:Y:S01]  /*9f90*/  ISETP.GT.AND P2, PT, R3, 0x21, PT ;  /* 0x000000210300780c */ /* 0x000fe20003f44270 */
[----:B------:R-:W-:Y:S01]  /*9fa0*/  FMUL R79, R79, R137 ;  /* 0x000000894f4f7220 */ /* 0x000fe20000400000 */
[----:B------:R-:W-:Y:S01]  /*9fb0*/  F2FP.F16.F32.PACK_AB R75, RZ, R75 ;  /* 0x0000004bff4b723e */ /* 0x000fe200000000ff */
[----:B------:R1:W-:Y:S01]  /*9fc0*/  @P3 STG.E.U16 desc[UR40][R4.64+0x32], R111 ;  /* 0x0000326f04003986 */ /* 0x0003e2000c101528 */
[----:B------:R-:W-:Y:S01]  /*9fd0*/  ISETP.GT.AND P3, PT, R3, 0x20, PT ;  /* 0x000000200300780c */ /* 0x000fe20003f64270 */
[-C--:B------:R-:W-:Y:S01]  /*9fe0*/  FMUL R64, R64, R137.reuse ;  /* 0x0000008940407220 */ /* 0x080fe20000400000 */
[C---:B------:R-:W-:Y:S01]  /*9ff0*/  ISETP.GT.AND P4, PT, R0.reuse, RZ, P2 ;  /* 0x000000ff0000720c */ /* 0x040fe20001784270 */
[----:B------:R1:W-:Y:S01]  /*a000*/  @P1 STG.E.U16 desc[UR40][R4.64+0x30], R110 ;  /* 0x0000306e04001986 */ /* 0x0003e2000c101528 */
[C---:B------:R-:W-:Y:S01]  /*a010*/  ISETP.GT.AND P0, PT, R0.reuse, RZ, P3 ;  /* 0x000000ff0000720c */ /* 0x040fe20001f04270 */
[-C--:B------:R-:W-:Y:S01]  /*a020*/  FMUL R65, R65, R137.reuse ;  /* 0x0000008941417220 */ /* 0x080fe20000400000 */
[C---:B------:R-:W-:Y:S01]  /*a030*/  ISETP.GT.AND P1, PT, R0.reuse, 0x8, P2 ;  /* 0x000000080000780c */ /* 0x040fe20001724270 */
[-C--:B------:R-:W-:Y:S01]  /*a040*/  FMUL R67, R67, R137.reuse ;  /* 0x0000008943437220 */ /* 0x080fe20000400000 */
[----:B------:R-:W-:Y:S01]  /*a050*/  ISETP.GT.AND P5, PT, R0, 0x8, P3 ;  /* 0x000000080000780c */ /* 0x000fe20001fa4270 */
[----:B------:R-:W-:Y:S01]  /*a060*/  FMUL R66, R66, R137 ;  /* 0x0000008942427220 */ /* 0x000fe20000400000 */
[----:B------:R-:W-:Y:S01]  /*a070*/  F2FP.F16.F32.PACK_AB R77, RZ, R77 ;  /* 0x0000004dff4d723e */ /* 0x000fe200000000ff */
[-C--:B------:R-:W-:Y:S01]  /*a080*/  FMUL R68, R68, R137.reuse ;  /* 0x0000008944447220 */ /* 0x080fe20000400000 */
        /* <DEDUP_REMOVED lines=13> */
[----:B------:R-:W-:Y:S01]  /*a160*/  FMUL R56, R56, R137 ;  /* 0x0000008938387220 */ /* 0x000fe20000400000 */
[----:B------:R-:W-:Y:S01]  /*a170*/  F2FP.F16.F32.PACK_AB R67, RZ, R67 ;  /* 0x00000043ff43723e */ /* 0x000fe200000000ff */
[----:B------:R1:W-:Y:S01]  /*a180*/  @P5 STG.E.U16 desc[UR40][R8.64+0x40], R98 ;  /* 0x0000406208005986 */ /* 0x0003e2000c101528 */
[C---:B------:R-:W-:Y:S01]  /*a190*/  ISETP.GT.AND P5, PT, R0.reuse, RZ, P0 ;  /* 0x000000ff0000720c */ /* 0x040fe200007a4270 */
[-C--:B------:R-:W-:Y:S01]  /*a1a0*/  FMUL R57, R57, R137.reuse ;  /* 0x0000008939397220 */ /* 0x080fe20000400000 */
[----:B------:R-:W-:Y:S01]  /*a1b0*/  ISETP.GT.AND P4, PT, R0, RZ, P1 ;  /* 0x000000ff0000720c */ /* 0x000fe20000f84270 */
[-C--:B------:R-:W-:Y:S01]  /*a1c0*/  FMUL R58, R58, R137.reuse ;  /* 0x000000893a3a7220 */ /* 0x080fe20000400000 */
[----:B------:R-:W-:Y:S01]  /*a1d0*/  F2FP.F16.F32.PACK_AB R66, RZ, R66 ;  /* 0x00000042ff42723e */ /* 0x000fe200000000ff */
        /* <DEDUP_REMOVED lines=10> */
[-C--:B------:R-:W-:Y:S01]  /*a280*/  FMUL R63, R63, R137.reuse ;  /* 0x000000893f3f7220 */ /* 0x080fe20000400000 */
[----:B------:R-:W-:Y:S01]  /*a290*/  F2FP.F16.F32.PACK_AB R56, RZ, R56 ;  /* 0x00000038ff38723e */ /* 0x000fe200000000ff */
[----:B------:R1:W-:Y:S01]  /*a2a0*/  @P4 STG.E.U16 desc[UR40][R6.64+0x52], R101 ;  /* 0x0000526506004986 */ /* 0x0003e2000c101528 */
[----:B------:R-:W-:Y:S01]  /*a2b0*/  ISETP.GT.AND P4, PT, R0, 0x8, P1 ;  /* 0x000000080000780c */ /* 0x000fe20000f84270 */
[----:B------:R-:W-:Y:S01]  /*a2c0*/  FMUL R48, R48, R137 ;  /* 0x0000008930307220 */ /* 0x000fe20000400000 */
[----:B------:R-:W-:Y:S01]  /*a2d0*/  F2FP.F16.F32.PACK_AB R57, RZ, R57 ;  /* 0x00000039ff39723e */ /* 0x000fe200000000ff */
[-C--:B------:R-:W-:Y:S01]  /*a2e0*/  FMUL R49, R49, R137.reuse ;  /* 0x0000008931317220 */ /* 0x080fe20000400000 */
[----:B------:R-:W-:Y:S01]  /*a2f0*/  F2FP.F16.F32.PACK_AB R58, RZ, R58 ;  /* 0x0000003aff3a723e */ /* 0x000fe200000000ff */
[----:B------:R-:W-:Y:S01]  /*a300*/  FMUL R51, R51, R137 ;  /* 0x0000008933337220 */ /* 0x000fe20000400000 */
        /* <DEDUP_REMOVED lines=30> */
[----:B------:R-:W-:Y:S01]  /*a4f0*/  ISETP.GT.AND P2, PT, R3, 0x31, PT ;  /* 0x000000310300780c */ /* 0x000fe20003f44270 */
[----:B------:R-:W-:Y:S01]  /*a500*/  FMUL R44, R44, R137 ;  /* 0x000000892c2c7220 */ /* 0x000fe20000400000 */
[----:B------:R-:W-:Y:S01]  /*a510*/  F2FP.F16.F32.PACK_AB R51, RZ, R51 ;  /* 0x00000033ff33723e */ /* 0x000fe200000000ff */
[-C--:B------:R-:W-:Y:S01]  /*a520*/  FMUL R45, R45, R137.reuse ;  /* 0x000000892d2d7220 */ /* 0x080fe20000400000 */
[----:B------:R-:W-:Y:S01]  /*a530*/  F2FP.F16.F32.PACK_AB R50, RZ, R50 ;  /* 0x00000032ff32723e */ /* 0x000fe200000000ff */
[----:B------:R1:W-:Y:S01]  /*a540*/  @P4 STG.E.U16 desc[UR40][R10.64+0x50], R92 ;  /* 0x0000505c0a004986 */ /* 0x0003e2000c101528 */
[----:B------:R-:W-:Y:S01]  /*a550*/  ISETP.GT.AND P4, PT, R0, RZ, P2 ;  /* 0x000000ff0000720c */ /* 0x000fe20001784270 */
[-C--:B------:R-:W-:Y:S01]  /*a560*/  FMUL R46, R46, R137.reuse ;  /* 0x000000892e2e7220 */ /* 0x080fe20000400000 */
[----:B------:R-:W-:Y:S01]  /*a570*/  F2FP.F16.F32.PACK_AB R52, RZ, R52 ;  /* 0x00000034ff34723e */ /* 0x000fe200000000ff */
[----:B------:R1:W-:Y:S01]  /*a580*/  @P3 STG.E.U16 desc[UR40][R10.64+0x52], R93 ;  /* 0x0000525d0a003986 */ /* 0x0003e2000c101528 */
[----:B------:R-:W-:Y:S01]  /*a590*/  ISETP.GT.AND P3, PT, R3, 0x30, PT ;  /* 0x000000300300780c */ /* 0x000fe20003f64270 */
[----:B------:R-:W-:Y:S01]  /*a5a0*/  FMUL R47, R47, R137 ;  /* 0x000000892f2f7220 */ /* 0x000fe20000400000 */
[----:B------:R-:W-:Y:S01]  /*a5b0*/  F2FP.F16.F32.PACK_AB R53, RZ, R53 ;  /* 0x00000035ff35723e */ /* 0x000fe200000000ff */
[----:B------:R1:W-:Y:S01]  /*a5c0*/  @P0 STG.E.U16 desc[UR40][R4.64+0x50], R94 ;  /* 0x0000505e04000986 */ /* 0x0003e2000c101528 */
[----:B------:R-:W-:Y:S01]  /*a5d0*/  ISETP.GT.AND P0, PT, R0, RZ, P3 ;  /* 0x000000ff0000720c */ /* 0x000fe20001f04270 */
[-C--:B------:R-:W-:Y:S01]  /*a5e0*/  FMUL R32, R32, R137.reuse ;  /* 0x0000008920207220 */ /* 0x080fe20000400000 */
[C---:B------:R-:W-:Y:S01]  /*a5f0*/  ISETP.GT.AND P5, PT, R0.reuse, 0x8, P3 ;  /* 0x000000080000780c */ /* 0x040fe20001fa4270 */
[----:B------:R1:W-:Y:S01]  /*a600*/  @P1 STG.E.U16 desc[UR40][R4.64+0x52], R95 ;  /* 0x0000525f04001986 */ /* 0x0003e2000c101528 */
[----:B------:R-:W-:Y:S01]  /*a610*/  ISETP.GT.AND P1, PT, R0, 0x8, P2 ;  /* 0x000000080000780c */ /* 0x000fe20001724270 */
[----:B------:R-:W-:Y:S01]  /*a620*/  FMUL R33, R33, R137 ;  /* 0x0000008921217220 */ /* 0x000fe20000400000 */
[----:B------:R-:W-:Y:S01]  /*a630*/  F2FP.F16.F32.PACK_AB R54, RZ, R54 ;  /* 0x00000036ff36723e */ /* 0x000fe200000000ff */
[----:B------:R1:W-:Y:S01]  /*a640*/  @P4 STG.E.U16 desc[UR40][R6.64+0x62], R81 ;  /* 0x0000625106004986 */ /* 0x0003e2000c101528 */
[----:B------:R-:W-:Y:S01]  /*a650*/  F2FP.F16.F32.PACK_AB R55, RZ, R55 ;  /* 0x00000037ff37723e */ /* 0x000fe200000000ff */
[-C--:B------:R-:W-:Y:S01]  /*a660*/  FMUL R34, R34, R137.reuse ;  /* 0x0000008922227220 */ /* 0x080fe20000400000 */
[----:B------:R-:W-:Y:S01]  /*a670*/  F2FP.F16.F32.PACK_AB R40, RZ, R40 ;  /* 0x00000028ff28723e */ /* 0x000fe200000000ff */
[----:B------:R-:W-:Y:S01]  /*a680*/  FMUL R35, R35, R137 ;  /* 0x0000008923237220 */ /* 0x000fe20000400000 */
[----:B------:R-:W-:Y:S01]  /*a690*/  F2FP.F16.F32.PACK_AB R41, RZ, R41 ;  /* 0x00000029ff29723e */ /* 0x000fe200000000ff */
[----:B------:R1:W-:Y:S01]  /*a6a0*/  @P0 STG.E.U16 desc[UR40][R6.64+0x60], R80 ;  /* 0x0000605006000986 */ /* 0x0003e2000c101528 */
[C---:B------:R-:W-:Y:S01]  /*a6b0*/  ISETP.GT.AND P0, PT, R3.reuse, 0x38, PT ;  /* 0x000000380300780c */ /* 0x040fe20003f04270 */
        /* <DEDUP_REMOVED lines=9> */
[----:B------:R-:W-:Y:S01]  /*a750*/  ISETP.GT.AND P4, PT, R0, RZ, P1 ;  /* 0x000000ff0000720c */ /* 0x000fe20000f84270 */
        /* <DEDUP_REMOVED lines=10> */
[----:B------:R1:W-:Y:S01]  /*a800*/  @P5 STG.E.U16 desc[UR40][R6.64+0x70], R84 ;  /* 0x0000705406005986 */ /* 0x0003e2000c101528 */
[----:B------:R-:W-:Y:S01]  /*a810*/  ISETP.GT.AND P5, PT, R0, 0x8, P0 ;  /* 0x000000080000780c */ /* 0x000fe200007a4270 */
[----:B------:R-:W-:Y:S01]  /*a820*/  FMUL R28, R28, R137 ;  /* 0x000000891c1c7220 */ /* 0x000fe20000400000 */
[----:B------:R-:W-:Y:S01]  /*a830*/  F2FP.F16.F32.PACK_AB R33, RZ, R33 ;  /* 0x00000021ff21723e */ /* 0x000fe200000000ff */
[----:B------:R1:W-:Y:S01]  /*a840*/  @P4 STG.E.U16 desc[UR40][R6.64+0x72], R85 ;  /* 0x0000725506004986 */ /* 0x0003e2000c101528 */
[----:B------:R-:W-:Y:S01]  /*a850*/  ISETP.GT.AND P4, PT, R0, 0x8, P1 ;  /* 0x000000080000780c */ /* 0x000fe20000f84270 */
[-C--:B------:R-:W-:Y:S01]  /*a860*/  FMUL R29, R29, R137.reuse ;  /* 0x000000891d1d7220 */ /* 0x080fe20000400000 */
[----:B------:R-:W-:Y:S01]  /*a870*/  F2FP.F16.F32.PACK_AB R34, RZ, R34 ;  /* 0x00000022ff22723e */ /* 0x000fe200000000ff */
[----:B------:R-:W-:Y:S01]  /*a880*/  FMUL R30, R30, R137 ;  /* 0x000000891e1e7220 */ /* 0x000fe20000400000 */
[----:B------:R-:W-:Y:S01]  /*a890*/  F2FP.F16.F32.PACK_AB R35, RZ, R35 ;  /* 0x00000023ff23723e */ /* 0x000fe200000000ff */
[----:B------:R-:W-:Y:S01]  /*a8a0*/  FMUL R31, R31, R137 ;  /* 0x000000891f1f7220 */ /* 0x000fe20000400000 */
[----:B------:R-:W-:-:S02]  /*a8b0*/  F2FP.F16.F32.PACK_AB R36, RZ, R36 ;  /* 0x00000024ff24723e */ /* 0x000fc400000000ff */
[----:B------:R-:W-:Y:S01]  /*a8c0*/  F2FP.F16.F32.PACK_AB R37, RZ, R37 ;  /* 0x00000025ff25723e */ /* 0x000fe200000000ff */
[----:B------:R1:W-:Y:S01]  /*a8d0*/  @P5 STG.E.U16 desc[UR40][R8.64+0x70], R86 ;  /* 0x0000705608005986 */ /* 0x0003e2000c101528 */
[C---:B------:R-:W-:Y:S02]  /*a8e0*/  ISETP.GT.AND P5, PT, R0.reuse, 0x80, P3 ;  /* 0x000000800000780c */ /* 0x040fe40001fa4270 */
[C---:B------:R-:W-:Y:S01]  /*a8f0*/  ISETP.GT.AND P3, PT, R0.reuse, 0x88, P3 ;  /* 0x000000880000780c */ /* 0x040fe20001f64270 */
[----:B------:R1:W-:Y:S01]  /*a900*/  @P4 STG.E.U16 desc[UR40][R8.64+0x72], R87 ;  /* 0x0000725708004986 */ /* 0x0003e2000c101528 */
[C---:B------:R-:W-:Y:S02]  /*a910*/  ISETP.GT.AND P4, PT, R0.reuse, 0x80, P2 ;  /* 0x000000800000780c */ /* 0x040fe40001784270 */
[----:B------:R-:W-:Y:S02]  /*a920*/  ISETP.GT.AND P2, PT, R0, 0x88, P2 ;  /* 0x000000880000780c */ /* 0x000fe40001744270 */
[----:B------:R-:W-:-:S02]  /*a930*/  F2FP.F16.F32.PACK_AB R38, RZ, R38 ;  /* 0x00000026ff26723e */ /* 0x000fc400000000ff */
[----:B------:R-:W-:Y:S02]  /*a940*/  F2FP.F16.F32.PACK_AB R39, RZ, R39 ;  /* 0x00000027ff27723e */ /* 0x000fe400000000ff */
[----:B------:R-:W-:Y:S01]  /*a950*/  F2FP.F16.F32.PACK_AB R24, RZ, R24 ;  /* 0x00000018ff18723e */ /* 0x000fe200000000ff */
[----:B------:R1:W-:Y:S01]  /*a960*/  @P5 STG.E.U16 desc[UR40][R10.64+0x60], R72 ;  /* 0x000060480a005986 */ /* 0x0003e2000c101528 */
[----:B------:R-:W-:Y:S02]  /*a970*/  F2FP.F16.F32.PACK_AB R25, RZ, R25 ;  /* 0x00000019ff19723e */ /* 0x000fe400000000ff */
[----:B------:R-:W-:Y:S01]  /*a980*/  F2FP.F16.F32.PACK_AB R26, RZ, R26 ;  /* 0x0000001aff1a723e */ /* 0x000fe200000000ff */
[----:B------:R1:W-:Y:S01]  /*a990*/  @P4 STG.E.U16 desc[UR40][R10.64+0x62], R73 ;  /* 0x000062490a004986 */ /* 0x0003e2000c101528 */
[C---:B------:R-:W-:Y:S02]  /*a9a0*/  ISETP.GT.AND P4, PT, R0.reuse, 0x80, P0 ;  /* 0x000000800000780c */ /* 0x040fe40000784270 */
[C---:B------:R-:W-:Y:S01]  /*a9b0*/  ISETP.GT.AND P0, PT, R0.reuse, 0x88, P0 ;  /* 0x000000880000780c */ /* 0x040fe20000704270 */
[----:B------:R1:W-:Y:S01]  /*a9c0*/  @P3 STG.E.U16 desc[UR40][R4.64+0x60], R74 ;  /* 0x0000604a04003986 */ /* 0x0003e2000c101528 */
[----:B------:R-:W-:-:S02]  /*a9d0*/  ISETP.GT.AND P3, PT, R0, 0x80, P1 ;  /* 0x000000800000780c */ /* 0x000fc40000f64270 */
[C---:B------:R-:W-:Y:S01]  /*a9e0*/  ISETP.GT.AND P1, PT, R0.reuse, 0x88, P1 ;  /* 0x000000880000780c */ /* 0x040fe20000f24270 */
[----:B------:R1:W-:Y:S01]  /*a9f0*/  @P2 STG.E.U16 desc[UR40][R4.64+0x62], R75 ;  /* 0x0000624b04002986 */ /* 0x0003e2000c101528 */
[C---:B------:R-:W-:Y:S02]  /*aa00*/  ISETP.GT.AND P2, PT, R3.reuse, 0x41, PT ;  /* 0x000000410300780c */ /* 0x040fe40003f44270 */
[----:B------:R-:W-:Y:S02]  /*aa10*/  F2FP.F16.F32.PACK_AB R27, RZ, R27 ;  /* 0x0000001bff1b723e */ /* 0x000fe400000000ff */
[----:B------:R-:W-:Y:S01]  /*aa20*/  F2FP.F16.F32.PACK_AB R28, RZ, R28 ;  /* 0x0000001cff1c723e */ /* 0x000fe200000000ff */
[----:B------:R1:W-:Y:S01]  /*aa30*/  @P4 STG.E.U16 desc[UR40][R10.64+0x70], R76 ;  /* 0x0000704c0a004986 */ /* 0x0003e2000c101528 */
[----:B------:R-:W-:Y:S02]  /*aa40*/  ISETP.GT.AND P4, PT, R0, RZ, P2 ;  /* 0x000000ff0000720c */ /* 0x000fe40001784270 */
[----:B------:R-:W-:Y:S01]  /*aa50*/  F2FP.F16.F32.PACK_AB R29, RZ, R29 ;  /* 0x0000001dff1d723e */ /* 0x000fe200000000ff */
[----:B------:R1:W-:Y:S01]  /*aa60*/  @P3 STG.E.U16 desc[UR40][R10.64+0x72], R77 ;  /* 0x0000724d0a003986 */ /* 0x0003e2000c101528 */
[----:B------:R-:W-:-:S02]  /*aa70*/  ISETP.GT.AND P3, PT, R3, 0x40, PT ;  /* 0x000000400300780c */ /* 0x000fc40003f64270 */
[----:B------:R-:W-:Y:S01]  /*aa80*/  F2FP.F16.F32.PACK_AB R30, RZ, R30 ;  /* 0x0000001eff1e723e */ /* 0x000fe200000000ff */
[----:B------:R1:W-:Y:S01]  /*aa90*/  @P0 STG.E.U16 desc[UR40][R4.64+0x70], R78 ;  /* 0x0000704e04000986 */ /* 0x0003e2000c101528 */
[C---:B------:R-:W-:Y:S02]  /*aaa0*/  ISETP.GT.AND P0, PT, R0.reuse, RZ, P3 ;  /* 0x000000ff0000720c */ /* 0x040fe40001f04270 */
[C---:B------:R-:W-:Y:S01]  /*aab0*/  ISETP.GT.AND P5, PT, R0.reuse, 0x8, P3 ;  /* 0x000000080000780c */ /* 0x040fe20001fa4270 */
[----:B------:R1:W-:Y:S01]  /*aac0*/  @P1 STG.E.U16 desc[UR40][R4.64+0x72], R79 ;  /* 0x0000724f04001986 */ /* 0x0003e2000c101528 */
[----:B------:R-:W-:Y:S02]  /*aad0*/  ISETP.GT.AND P1, PT, R0, 0x8, P2 ;  /* 0x000000080000780c */ /* 0x000fe40001724270 */
[----:B------:R-:W-:Y:S01]  /*aae0*/  F2FP.F16.F32.PACK_AB R31, RZ, R31 ;  /* 0x0000001fff1f723e */ /* 0x000fe200000000ff */
[----:B------:R1:W-:Y:S06]  /*aaf0*/  @P4 STG.E.U16 desc[UR40][R6.64+0x82], R65 ;  /* 0x0000824106004986 */ /* 0x0003ec000c101528 */
[----:B------:R1:W-:Y:S01]  /*ab00*/  @P0 STG.E.U16 desc[UR40][R6.64+0x80], R64 ;  /* 0x0000804006000986 */ /* 0x0003e2000c101528 */
[----:B------:R-:W-:-:S03]  /*ab10*/  ISETP.GT.AND P0, PT, R3, 0x48, PT ;  /* 0x000000480300780c */ /* 0x000fc60003f04270 */
[----:B------:R1:W-:Y:S01]  /*ab20*/  @P1 STG.E.U16 desc[UR40][R8.64+0x82], R67 ;  /* 0x0000824308001986 */ /* 0x0003e2000c101528 */
[----:B------:R-:W-:-:S03]  /*ab30*/  ISETP.GT.AND P1, PT, R3, 0x49, PT ;  /* 0x000000490300780c */ /* 0x000fc60003f24270 */
[----:B------:R1:W-:Y:S01]  /*ab40*/  @P5 STG.E.U16 desc[UR40][R8.64+0x80], R66 ;  /* 0x0000804208005986 */ /* 0x0003e2000c101528 */
[C---:B------:R-:W-:Y:S02]  /*ab50*/  ISETP.GT.AND P5, PT, R0.reuse, RZ, P0 ;  /* 0x000000ff0000720c */ /* 0x040fe400007a4270 */
[----:B------:R-:W-:-:S11]  /*ab60*/  ISETP.GT.AND P4, PT, R0, RZ, P1 ;  /* 0x000000ff0000720c */ /* 0x000fd60000f84270 */
[----:B------:R1:W-:Y:S01]  /*ab70*/  @P5 STG.E.U16 desc[UR40][R6.64+0x90], R68 ;  /* 0x0000904406005986 */ /* 0x0003e2000c101528 */
[----:B------:R-:W-:-:S03]  /*ab80*/  ISETP.GT.AND P5, PT, R0, 0x8, P0 ;  /* 0x000000080000780c */ /* 0x000fc600007a4270 */
[----:B------:R1:W-:Y:S01]  /*ab90*/  @P4 STG.E.U16 desc[UR40][R6.64+0x92], R69 ;  /* 0x0000924506004986 */ /* 0x0003e2000c101528 */
[----:B------:R-:W-:-:S09]  /*aba0*/  ISETP.GT.AND P4, PT, R0, 0x8, P1 ;  /* 0x000000080000780c */ /* 0x000fd20000f84270 */
[----:B------:R1:W-:Y:S01]  /*abb0*/  @P5 STG.E.U16 desc[UR40][R8.64+0x90], R70 ;  /* 0x0000904608005986 */ /* 0x0003e2000c101528 */
[C---:B------:R-:W-:Y:S02]  /*abc0*/  ISETP.GT.AND P5, PT, R0.reuse, 0x80, P3 ;  /* 0x000000800000780c */ /* 0x040fe40001fa4270 */
[C---:B------:R-:W-:Y:S01]  /*abd0*/  ISETP.GT.AND P3, PT, R0.reuse, 0x88, P3 ;  /* 0x000000880000780c */ /* 0x040fe20001f64270 */
[----:B------:R1:W-:Y:S01]  /*abe0*/  @P4 STG.E.U16 desc[UR40][R8.64+0x92], R71 ;  /* 0x0000924708004986 */ /* 0x0003e2000c101528 */
[C---:B------:R-:W-:Y:S02]  /*abf0*/  ISETP.GT.AND P4, PT, R0.reuse, 0x80, P2 ;  /* 0x000000800000780c */ /* 0x040fe40001784270 */
[----:B------:R-:W-:-:S07]  /*ac00*/  ISETP.GT.AND P2, PT, R0, 0x88, P2 ;  /* 0x000000880000780c */ /* 0x000fce0001744270 */
[----:B------:R1:W-:Y:S04]  /*ac10*/  @P5 STG.E.U16 desc[UR40][R10.64+0x80], R56 ;  /* 0x000080380a005986 */ /* 0x0003e8000c101528 */
[----:B------:R1:W-:Y:S01]  /*ac20*/  @P4 STG.E.U16 desc[UR40][R10.64+0x82], R57 ;  /* 0x000082390a004986 */ /* 0x0003e2000c101528 */
[C---:B------:R-:W-:Y:S02]  /*ac30*/  ISETP.GT.AND P4, PT, R0.reuse, 0x80, P0 ;  /* 0x000000800000780c */ /* 0x040fe40000784270 */
[C---:B------:R-:W-:Y:S01]  /*ac40*/  ISETP.GT.AND P0, PT, R0.reuse, 0x88, P0 ;  /* 0x000000880000780c */ /* 0x040fe20000704270 */
[----:B------:R1:W-:Y:S01]  /*ac50*/  @P3 STG.E.U16 desc[UR40][R4.64+0x80], R58 ;  /* 0x0000803a04003986 */ /* 0x0003e2000c101528 */
[C---:B------:R-:W-:Y:S02]  /*ac60*/  ISETP.GT.AND P3, PT, R0.reuse, 0x80, P1 ;  /* 0x000000800000780c */ /* 0x040fe40000f64270 */
[----:B------:R-:W-:Y:S01]  /*ac70*/  ISETP.GT.AND P1, PT, R0, 0x88, P1 ;  /* 0x000000880000780c */ /* 0x000fe20000f24270 */
[----:B------:R1:W-:Y:S01]  /*ac80*/  @P2 STG.E.U16 desc[UR40][R4.64+0x82], R59 ;  /* 0x0000823b04002986 */ /* 0x0003e2000c101528 */
[----:B------:R-:W-:-:S05]  /*ac90*/  ISETP.GT.AND P2, PT, R3, 0x51, PT ;  /* 0x000000510300780c */ /* 0x000fca0003f44270 */
[----:B------:R1:W-:Y:S01]  /*aca0*/  @P4 STG.E.U16 desc[UR40][R10.64+0x90], R60 ;  /* 0x0000903c0a004986 */ /* 0x0003e2000c101528 */
[----:B------:R-:W-:-:S03]  /*acb0*/  ISETP.GT.AND P4, PT, R0, RZ, P2 ;  /* 0x000000ff0000720c */ /* 0x000fc60001784270 */
[----:B------:R1:W-:Y:S01]  /*acc0*/  @P3 STG.E.U16 desc[UR40][R10.64+0x92], R61 ;  /* 0x0000923d0a003986 */ /* 0x0003e2000c101528 */
[----:B------:R-:W-:-:S03]  /*acd0*/  ISETP.GT.AND P3, PT, R3, 0x50, PT ;  /* 0x000000500300780c */ /* 0x000fc60003f64270 */
[----:B------:R1:W-:Y:S01]  /*ace0*/  @P0 STG.E.U16 desc[UR40][R4.64+0x90], R62 ;  /* 0x0000903e04000986 */ /* 0x0003e2000c101528 */
[C---:B------:R-:W-:Y:S02]  /*acf0*/  ISETP.GT.AND P0, PT, R0.reuse, RZ, P3 ;  /* 0x000000ff0000720c */ /* 0x040fe40001f04270 */
[C---:B------:R-:W-:Y:S01]  /*ad00*/  ISETP.GT.AND P5, PT, R0.reuse, 0x8, P3 ;  /* 0x000000080000780c */ /* 0x040fe20001fa4270 */
[----:B------:R1:W-:Y:S01]  /*ad10*/  @P1 STG.E.U16 desc[UR40][R4.64+0x92], R63 ;  /* 0x0000923f04001986 */ /* 0x0003e2000c101528 */
[----:B------:R-:W-:-:S03]  /*ad20*/  ISETP.GT.AND P1, PT, R0, 0x8, P2 ;  /* 0x000000080000780c */ /* 0x000fc60001724270 */
        /* <DEDUP_REMOVED lines=25> */
[----:B------:R1:W-:Y:S06]  /*aec0*/  @P2 STG.E.U16 desc[UR40][R4.64+0xa2], R43 ;  /* 0x0000a22b04002986 */ /* 0x0003ec000c101528 */
[----:B------:R1:W-:Y:S04]  /*aed0*/  @P4 STG.E.U16 desc[UR40][R10.64+0xb0], R44 ;  /* 0x0000b02c0a004986 */ /* 0x0003e8000c101528 */
[----:B------:R1:W-:Y:S01]  /*aee0*/  @P3 STG.E.U16 desc[UR40][R10.64+0xb2], R45 ;  /* 0x0000b22d0a003986 */ /* 0x0003e2000c101528 */
[----:B------:R-:W-:-:S03]  /*aef0*/  ISETP.GT.AND P3, PT, R3, 0x60, PT ;  /* 0x000000600300780c */ /* 0x000fc60003f64270 */
[----:B------:R1:W-:Y:S01]  /*af00*/  @P0 STG.E.U16 desc[UR40][R4.64+0xb0], R46 ;  /* 0x0000b02e04000986 */ /* 0x0003e2000c101528 */
[----:B------:R-:W-:Y:S02]  /*af10*/  ISETP.GT.AND P0, PT, R3, 0x61, PT ;  /* 0x000000610300780c */ /* 0x000fe40003f04270 */
[C---:B------:R-:W-:Y:S01]  /*af20*/  ISETP.GT.AND P4, PT, R0.reuse, 0x8, P3 ;  /* 0x000000080000780c */ /* 0x040fe20001f84270 */
[----:B------:R1:W-:Y:S01]  /*af30*/  @P1 STG.E.U16 desc[UR40][R4.64+0xb2], R47 ;  /* 0x0000b22f04001986 */ /* 0x0003e2000c101528 */
[C---:B------:R-:W-:Y:S02]  /*af40*/  ISETP.GT.AND P1, PT, R0.reuse, RZ, P3 ;  /* 0x000000ff0000720c */ /* 0x040fe40001f24270 */
[C---:B------:R-:W-:Y:S02]  /*af50*/  ISETP.GT.AND P2, PT, R0.reuse, RZ, P0 ;  /* 0x000000ff0000720c */ /* 0x040fe40000744270 */
[----:B------:R-:W-:-:S09]  /*af60*/  ISETP.GT.AND P5, PT, R0, 0x8, P0 ;  /* 0x000000080000780c */ /* 0x000fd200007a4270 */
[----:B------:R1:W-:Y:S01]  /*af70*/  @P1 STG.E.U16 desc[UR40][R6.64+0xc0], R32 ;  /* 0x0000c02006001986 */ /* 0x0003e2000c101528 */
[----:B------:R-:W-:-:S03]  /*af80*/  ISETP.GT.AND P1, PT, R3, 0x68, PT ;  /* 0x000000680300780c */ /* 0x000fc60003f24270 */
[----:B------:R1:W-:Y:S01]  /*af90*/  @P2 STG.E.U16 desc[UR40][R6.64+0xc2], R33 ;  /* 0x0000c22106002986 */ /* 0x0003e2000c101528 */
[----:B------:R-:W-:-:S03]  /*afa0*/  ISETP.GT.AND P2, PT, R3, 0x69, PT ;  /* 0x000000690300780c */ /* 0x000fc60003f44270 */
[----:B------:R1:W-:Y:S01]  /*afb0*/  @P4 STG.E.U16 desc[UR40][R8.64+0xc0], R34 ;  /* 0x0000c02208004986 */ /* 0x0003e2000c101528 */
[----:B------:R-:W-:-:S03]  /*afc0*/  ISETP.GT.AND P4, PT, R0, RZ, P2 ;  /* 0x000000ff0000720c */ /* 0x000fc60001784270 */
[----:B------:R1:W-:Y:S01]  /*afd0*/  @P5 STG.E.U16 desc[UR40][R8.64+0xc2], R35 ;  /* 0x0000c22308005986 */ /* 0x0003e2000c101528 */
[----:B------:R-:W-:-:S09]  /*afe0*/  ISETP.GT.AND P5, PT, R0, RZ, P1 ;  /* 0x000000ff0000720c */ /* 0x000fd20000fa4270 */
        /* <DEDUP_REMOVED lines=10> */
[----:B------:R1:W-:Y:S01]  /*b090*/  @P4 STG.E.U16 desc[UR40][R10.64+0xc0], R24 ;  /* 0x0000c0180a004986 */ /* 0x0003e2000c101528 */
[C---:B------:R-:W-:Y:S02]  /*b0a0*/  ISETP.GT.AND P4, PT, R0.reuse, 0x80, P1 ;  /* 0x000000800000780c */ /* 0x040fe40000f84270 */
[C---:B------:R-:W-:Y:S01]  /*b0b0*/  ISETP.GT.AND P1, PT, R0.reuse, 0x88, P1 ;  /* 0x000000880000780c */ /* 0x040fe20000f24270 */
[----:B------:R1:W-:Y:S01]  /*b0c0*/  @P5 STG.E.U16 desc[UR40][R10.64+0xc2], R25 ;  /* 0x0000c2190a005986 */ /* 0x0003e2000c101528 */
[C---:B------:R-:W-:Y:S02]  /*b0d0*/  ISETP.GT.AND P5, PT, R0.reuse, 0x80, P2 ;  /* 0x000000800000780c */ /* 0x040fe400017a4270 */
[----:B------:R-:W-:Y:S01]  /*b0e0*/  ISETP.GT.AND P2, PT, R0, 0x88, P2 ;  /* 0x000000880000780c */ /* 0x000fe20001744270 */
[----:B------:R1:W-:Y:S04]  /*b0f0*/  @P3 STG.E.U16 desc[UR40][R4.64+0xc0], R26 ;  /* 0x0000c01a04003986 */ /* 0x0003e8000c101528 */
[----:B------:R1:W-:Y:S04]  /*b100*/  @P0 STG.E.U16 desc[UR40][R4.64+0xc2], R27 ;  /* 0x0000c21b04000986 */ /* 0x0003e8000c101528 */
[----:B------:R1:W-:Y:S04]  /*b110*/  @P4 STG.E.U16 desc[UR40][R10.64+0xd0], R28 ;  /* 0x0000d01c0a004986 */ /* 0x0003e8000c101528 */
[----:B------:R1:W-:Y:S04]  /*b120*/  @P5 STG.E.U16 desc[UR40][R10.64+0xd2], R29 ;  /* 0x0000d21d0a005986 */ /* 0x0003e8000c101528 */
[----:B------:R1:W-:Y:S04]  /*b130*/  @P1 STG.E.U16 desc[UR40][R4.64+0xd0], R30 ;  /* 0x0000d01e04001986 */ /* 0x0003e8000c101528 */
[----:B------:R1:W-:Y:S02]  /*b140*/  @P2 STG.E.U16 desc[UR40][R4.64+0xd2], R31 ;  /* 0x0000d21f04002986 */ /* 0x0003e4000c101528 */
.L_x_248:
[----:B------:R-:W-:Y:S05]  /*b150*/  BSYNC B0 ;  /* 0x0000000000007941 */ /* 0x000fea0003800000 */
.L_x_28:
[----:B------:R-:W-:Y:S01]  /*b160*/  ULDC UR4, c[0x0][0xc] ;  /* 0x0000030000047ab9 */ /* 0x000fe20000000800 */
[----:B------:R-:W-:Y:S01]  /*b170*/  ULDC UR5, c[0x0][0x10] ;  /* 0x0000040000057ab9 */ /* 0x000fe20000000800 */
[----:B0-----:R-:W0:Y:S01]  /*b180*/  LDC R3, c[0x0][0x14] ;  /* 0x00000500ff037b82 */ /* 0x001e220000000800 */
[----:B------:R-:W-:Y:S01]  /*b190*/  UIMAD.WIDE.U32 UR4, UR4, UR5, URZ ;  /* 0x00000005040472a5 */ /* 0x000fe2000f8e003f */
[----:B------:R-:W-:Y:S01]  /*b1a0*/  PRMT R0, RZ, 0x7610, R0 ;  /* 0x00007610ff007816 */ /* 0x000fe20000000000 */
[----:B------:R-:W-:Y:S02]  /*b1b0*/  IMAD.MOV.U32 R139, RZ, RZ, -0x1 ;  /* 0xffffffffff8b7424 */ /* 0x000fe400078e00ff */
[----:B------:R-:W-:Y:S02]  /*b1c0*/  IMAD.MOV.U32 R23, RZ, RZ, -0x1 ;  /* 0xffffffffff177424 */ /* 0x000fe400078e00ff */
[----:B0-----:R-:W-:-:S04]  /*b1d0*/  IMAD.WIDE.U32 R16, R3, UR4, R16 ;  /* 0x0000000403107c25 */ /* 0x001fc8000f8e0010 */
[----:B------:R-:W-:Y:S01]  /*b1e0*/  IMAD R3, R3, UR5, RZ ;  /* 0x0000000503037c24 */ /* 0x000fe2000f8e02ff */
[----:B------:R-:W-:Y:S02]  /*b1f0*/  ULDC.64 UR4, c[0x0][0x650] ;  /* 0x0001940000047ab9 */ /* 0x000fe40000000a00 */
[----:B------:R-:W-:Y:S01]  /*b200*/  ISETP.GE.U32.AND P0, PT, R16, UR4, PT ;  /* 0x0000000410007c0c */ /* 0x000fe2000bf06070 */
[----:B------:R-:W-:-:S05]  /*b210*/  IMAD.IADD R17, R17, 0x1, R3 ;  /* 0x0000000111117824 */ /* 0x000fca00078e0203 */
[----:B------:R-:W-:-:S13]  /*b220*/  ISETP.GE.U32.AND.EX P0, PT, R17, UR5, PT, P0 ;  /* 0x0000000511007c0c */ /* 0x000fda000bf06100 */
[----:B------:R-:W-:Y:S05]  /*b230*/  @P0 BRA `(.L_x_249) ;  /* 0x0000000400640947 */ /* 0x000fea0003800000 */
[----:B-12---:R-:W0:Y:S01]  /*b240*/  S2R R12, SR_CTAID.X ;  /* 0x00000000000c7919 */ /* 0x006e220000002500 */
[----:B------:R-:W1:Y:S01]  /*b250*/  LDC.64 R10, c[0x0][0x628] ;  /* 0x00018a00ff0a7b82 */ /* 0x000e620000000a00 */
[----:B------:R-:W-:Y:S01]  /*b260*/  ULDC UR4, c[0x0][0x150] ;  /* 0x0000540000047ab9 */ /* 0x000fe20000000800 */
[----:B------:R-:W-:Y:S01]  /*b270*/  IMAD.MOV.U32 R8, RZ, RZ, R16 ;  /* 0x000000ffff087224 */ /* 0x000fe200078e0010 */
[----:B------:R-:W2:Y:S01]  /*b280*/  S2R R24, SR_CTAID.Y ;  /* 0x0000000000187919 */ /* 0x000ea20000002600 */
[----:B------:R-:W-:-:S04]  /*b290*/  IMAD.MOV.U32 R9, RZ, RZ, R17 ;  /* 0x000000ffff097224 */ /* 0x000fc800078e0011 */
[----:B------:R-:W2:Y:S08]  /*b2a0*/  LDC R21, c[0x0][0x144] ;  /* 0x00005100ff157b82 */ /* 0x000eb00000000800 */
[----:B------:R-:W2:Y:S08]  /*b2b0*/  LDC R0, c[0x0][0x630] ;  /* 0x00018c00ff007b82 */ /* 0x000eb00000000800 */
[----:B---3--:R-:W3:Y:S01]  /*b2c0*/  LDC.64 R14, c[0x0][0x620] ;  /* 0x00018800ff0e7b82 */ /* 0x008ee20000000a00 */
[----:B-1----:R-:W-:-:S04]  /*b2d0*/  ISETP.NE.U32.AND P0, PT, R10, RZ, PT ;  /* 0x000000ff0a00720c */ /* 0x002fc80003f05070 */
[----:B------:R-:W-:Y:S02]  /*b2e0*/  ISETP.NE.AND.EX P0, PT, R11, RZ, PT, P0 ;  /* 0x000000ff0b00720c */ /* 0x000fe40003f05300 */
[----:B0-----:R-:W-:-:S05]  /*b2f0*/  I2FP.F32.U32 R3, R12 ;  /* 0x0000000c00037245 */ /* 0x001fca0000201000 */
[----:B------:R-:W-:-:S04]  /*b300*/  FMUL R3, R3, UR4 ;  /* 0x0000000403037c20 */ /* 0x000fc80008400000 */
[----:B------:R0:W1:Y:S02]  /*b310*/  F2I.U32.TRUNC.NTZ R20, R3 ;  /* 0x0000000300147305 */ /* 0x000064000020f000 */
[----:B--2---:R-:W-:Y:S05]  /*b320*/  @!P0 BRA `(.L_x_250) ;  /* 0x0000000000288947 */ /* 0x004fea0003800000 */
[----:B0-----:R-:W0:Y:S02]  /*b330*/  LDC R3, c[0x0][0x634] ;  /* 0x00018d00ff037b82 */ /* 0x001e240000000800 */
        /* <DEDUP_REMOVED lines=9> */
.L_x_250:
[----:B------:R-:W2:Y:S01]  /*b3d0*/  LDC.64 R28, c[0x0][0x640] ;  /* 0x00019000ff1c7b82 */ /* 0x000ea20000000a00 */
[-CC-:B------:R-:W-:Y:S01]  /*b3e0*/  SHF.R.U64 R23, R8, R0.reuse, R9.reuse ;  /* 0x0000000008177219 */ /* 0x180fe20000001209 */
[----:B-1----:R-:W-:Y:S01]  /*b3f0*/  IMAD.MOV R20, RZ, RZ, -R20 ;  /* 0x000000ffff147224 */ /* 0x002fe200078e0a14 */
[----:B------:R-:W-:Y:S01]  /*b400*/  SHF.R.U32.HI R0, RZ, R0, R9 ;  /* 0x00000000ff007219 */ /* 0x000fe20000011609 */
[----:B------:R-:W-:Y:S01]  /*b410*/  ULDC UR4, c[0x0][0x154] ;  /* 0x0000550000047ab9 */ /* 0x000fe20000000800 */
[----:B0-----:R-:W-:Y:S01]  /*b420*/  IADD3 R3, P0, RZ, -R23, RZ ;  /* 0x80000017ff037210 */ /* 0x001fe20007f1e0ff */
[----:B------:R-:W-:Y:S02]  /*b430*/  IMAD R21, R21, R20, R12 ;  /* 0x0000001415157224 */ /* 0x000fe400078e020c */
[----:B------:R-:W0:Y:S01]  /*b440*/  LDC R6, c[0x0][0x618] ;  /* 0x00018600ff067b82 */ /* 0x000e220000000800 */
[----:B------:R-:W-:Y:S02]  /*b450*/  IMAD.MOV.U32 R7, RZ, RZ, 0x1 ;  /* 0x00000001ff077424 */ /* 0x000fe400078e00ff */
[----:B------:R-:W-:-:S04]  /*b460*/  IMAD.X R5, RZ, RZ, ~R0, P0 ;  /* 0x000000ffff057224 */ /* 0x000fc800000e0e00 */
[-C--:B---3--:R-:W-:Y:S01]  /*b470*/  IMAD R0, R5, R14.reuse, RZ ;  /* 0x0000000e05007224 */ /* 0x088fe200078e02ff */
[----:B------:R-:W1:Y:S01]  /*b480*/  LDC R8, c[0x0][0x608] ;  /* 0x00018200ff087b82 */ /* 0x000e620000000800 */
[----:B------:R-:W-:-:S04]  /*b490*/  IMAD.WIDE.U32 R4, R3, R14, R16 ;  /* 0x0000000e03047225 */ /* 0x000fc800078e0010 */
[----:B------:R-:W-:Y:S01]  /*b4a0*/  IMAD R3, R3, R15, R0 ;  /* 0x0000000f03037224 */ /* 0x000fe200078e0200 */
[----:B------:R-:W-:Y:S02]  /*b4b0*/  I2FP.F32.U32 R0, R24 ;  /* 0x0000001800007245 */ /* 0x000fe40000201000 */
[----:B------:R-:W3:Y:S01]  /*b4c0*/  LDC R26, c[0x0][0x658] ;  /* 0x00019600ff1a7b82 */ /* 0x000ee20000000800 */
[----:B------:R-:W-:Y:S01]  /*b4d0*/  IMAD.IADD R3, R5, 0x1, R3 ;  /* 0x0000000105037824 */ /* 0x000fe200078e0203 */
[----:B--2---:R-:W-:Y:S01]  /*b4e0*/  ISETP.NE.U32.AND P0, PT, R28, RZ, PT ;  /* 0x000000ff1c00720c */ /* 0x004fe20003f05070 */
[----:B------:R-:W-:Y:S01]  /*b4f0*/  FMUL R0, R0, UR4 ;  /* 0x0000000400007c20 */ /* 0x000fe20008400000 */
[----:B------:R-:W-:Y:S02]  /*b500*/  IMAD.MOV.U32 R5, RZ, RZ, -0x1 ;  /* 0xffffffffff057424 */ /* 0x000fe400078e00ff */
[----:B------:R-:W-:Y:S01]  /*b510*/  ISETP.NE.AND.EX P0, PT, R29, RZ, PT, P0 ;  /* 0x000000ff1d00720c */ /* 0x000fe20003f05300 */
[----:B------:R2:W2:Y:S01]  /*b520*/  F2I.U32.TRUNC.NTZ R13, R0 ;  /* 0x00000000000d7305 */ /* 0x0004a2000020f000 */
[----:B------:R-:W2:Y:S01]  /*b530*/  LDC R15, c[0x0][0x148] ;  /* 0x00005200ff0f7b82 */ /* 0x000ea20000000800 */
[----:B0-----:R-:W-:-:S02]  /*b540*/  SHF.R.U64 R12, R4, R6, R3 ;  /* 0x00000006040c7219 */ /* 0x001fc40000001203 */
[----:B------:R-:W-:-:S05]  /*b550*/  SHF.R.U32.HI R3, RZ, R6, R3 ;  /* 0x00000006ff037219 */ /* 0x000fca0000011603 */
[----:B------:R-:W0:Y:S01]  /*b560*/  LDC R20, c[0x0][0x600] ;  /* 0x00018000ff147b82 */ /* 0x000e220000000800 */
[-CC-:B-1----:R-:W-:Y:S02]  /*b570*/  SHF.R.U64 R10, R12, R8.reuse, R3.reuse ;  /* 0x000000080c0a7219 */ /* 0x182fe40000001203 */
[----:B------:R-:W-:-:S05]  /*b580*/  SHF.R.U32.HI R3, RZ, R8, R3 ;  /* 0x00000008ff037219 */ /* 0x000fca0000011603 */
[----:B------:R-:W1:Y:S01]  /*b590*/  LDC R27, c[0x0][0x648] ;  /* 0x00019200ff1b7b82 */ /* 0x000e620000000800 */
[-C--:B---3--:R-:W-:Y:S02]  /*b5a0*/  SHF.L.U32 R4, R5, R26.reuse, RZ ;  /* 0x0000001a05047219 */ /* 0x088fe400000006ff */
[--C-:B------:R-:W-:Y:S02]  /*b5b0*/  SHF.R.U64 R14, R10, R26, R3.reuse ;  /* 0x0000001a0a0e7219 */ /* 0x100fe40000001203 */
[----:B------:R-:W-:Y:S02]  /*b5c0*/  LOP3.LUT R25, RZ, R4, RZ, 0x33, !PT ;  /* 0x00000004ff197212 */ /* 0x000fe400078e33ff */
[-C--:B------:R-:W-:Y:S01]  /*b5d0*/  SHF.R.U32.HI R5, RZ, R26.reuse, R3 ;  /* 0x0000001aff057219 */ /* 0x080fe20000011603 */
[----:B------:R-:W3:Y:S01]  /*b5e0*/  LDC R30, c[0x0][0x638] ;  /* 0x00018e00ff1e7b82 */ /* 0x000ee20000000800 */
[----:B------:R-:W-:Y:S01]  /*b5f0*/  SHF.L.U32 R136, R7, R26, RZ ;  /* 0x0000001a07887219 */ /* 0x000fe200000006ff */
[----:B------:R-:W-:-:S06]  /*b600*/  IMAD.MOV.U32 R4, RZ, RZ, R14 ;  /* 0x000000ffff047224 */ /* 0x000fcc00078e000e */
[----:B------:R-:W0:Y:S01]  /*b610*/  LDC R31, c[0x0][0x610] ;  /* 0x00018400ff1f7b82 */ /* 0x000e220000000800 */
[----:B------:R-:W-:Y:S05]  /*b620*/  @!P0 BRA `(.L_x_251) ;  /* 0x0000000000288947 */ /* 0x000fea0003800000 */
[----:B------:R-:W4:Y:S02]  /*b630*/  LDC R3, c[0x0][0x64c] ;  /* 0x00019300ff037b82 */ /* 0x000f240000000800 */
[----:B----4-:R-:W-:-:S05]  /*b640*/  IADD3 R3, P0, R14, R3, RZ ;  /* 0x000000030e037210 */ /* 0x010fca0007f1e0ff */
        /* <DEDUP_REMOVED lines=8> */
.L_x_251:
[----:B------:R-:W-:Y:S01]  /*b6d0*/  ISETP.NE.AND P0, PT, R2, 0x1, PT ;  /* 0x000000010200780c */ /* 0x000fe20003f05270 */
[----:B0-----:R-:W-:Y:S01]  /*b6e0*/  VIADD R7, R20, 0xffffffff ;  /* 0xffffffff14077836 */ /* 0x001fe20000000000 */
[----:B-12---:R-:W-:Y:S01]  /*b6f0*/  SHF.R.U64 R0, R4, R27, R5 ;  /* 0x0000001b04007219 */ /* 0x006fe20000001205 */
[----:B------:R-:W-:Y:S01]  /*b700*/  IMAD.MOV R13, RZ, RZ, -R13 ;  /* 0x000000ffff0d7224 */ /* 0x000fe200078e0a0d */
[----:B------:R-:W-:Y:S01]  /*b710*/  LOP3.LUT R5, R10, R25, RZ, 0xc0, !PT ;  /* 0x000000190a057212 */ /* 0x000fe200078ec0ff */
[----:B------:R-:W-:Y:S02]  /*b720*/  IMAD.MOV.U32 R4, RZ, RZ, 0x1 ;  /* 0x00000001ff047424 */ /* 0x000fe400078e00ff */
[----:B------:R-:W-:Y:S02]  /*b730*/  IMAD.MOV R3, RZ, RZ, -R0 ;  /* 0x000000ffff037224 */ /* 0x000fe400078e0a00 */
[----:B------:R-:W-:Y:S01]  /*b740*/  IMAD R136, R136, R0, R5 ;  /* 0x0000000088887224 */ /* 0x000fe200078e0205 */
[----:B------:R-:W-:Y:S01]  /*b750*/  LOP3.LUT R5, R12, R7, RZ, 0xc0, !PT ;  /* 0x000000070c057212 */ /* 0x000fe200078ec0ff */
[----:B---3--:R-:W-:-:S02]  /*b760*/  IMAD R0, R3, R30, R14 ;  /* 0x0000001e03007224 */ /* 0x008fc400078e020e */
[----:B------:R-:W-:Y:S02]  /*b770*/  @P0 IMAD R21, R15, R13, R24 ;  /* 0x0000000d0f150224 */ /* 0x000fe400078e0218 */
[----:B------:R-:W-:Y:S01]  /*b780*/  IMAD R3, R0, R20, R5 ;  /* 0x0000001400037224 */ /* 0x000fe200078e0205 */
[----:B------:R-:W-:Y:S01]  /*b790*/  PRMT R0, R4, 0x7610, R0 ;  /* 0x0000761004007816 */ /* 0x000fe20000000000 */
[----:B------:R-:W-:-:S05]  /*b7a0*/  IMAD R136, R136, R31, R21 ;  /* 0x0000001f88887224 */ /* 0x000fca00078e0215 */
[----:B------:R-:W-:Y:S02]  /*b7b0*/  SEL R139, R3, R136, !P0 ;  /* 0x00000088038b7207 */ /* 0x000fe40004000000 */
[----:B------:R-:W-:-:S07]  /*b7c0*/  SEL R136, R136, R3, !P0 ;  /* 0x0000000388887207 */ /* 0x000fce0004000000 */
.L_x_249:
[----:B------:R-:W-:-:S13]  /*b7d0*/  LOP3.LUT P0, RZ, R0, 0xff, RZ, 0xc0, !PT ;  /* 0x000000ff00ff7812 */ /* 0x000fda000780c0ff */
[----:B------:R-:W-:Y:S05]  /*b7e0*/  @P0 BRA `(.L_x_252) ;  /* 0xffffff5400d80947 */ /* 0x000fea000383ffff */
[----:B------:R-:W-:Y:S05]  /*b7f0*/  EXIT ;  /* 0x000000000000794d */ /* 0x000fea0003800000 */
.L_x_3:
[----:B0-----:R-:W-:Y:S01]  /*b800*/  ULDC.64 UR4, c[0x0][0x650] ;  /* 0x0001940000047ab9 */ /* 0x001fe20000000a00 */
        /* <DEDUP_REMOVED lines=25> */
.L_x_254:
[--C-:B------:R-:W-:Y:S01]  /*b9a0*/  SHF.R.U64 R12, R10, R14, R11.reuse ;  /* 0x0000000e0a0c7219 */ /* 0x100fe2000000120b */
[----:B------:R-:W0:Y:S01]  /*b9b0*/  LDC R22, c[0x0][0x618] ;  /* 0x00018600ff167b82 */ /* 0x000e220000000800 */
[----:B------:R-:W-:Y:S01]  /*b9c0*/  I2FP.F32.U32 R6, R4 ;  /* 0x0000000400067245 */ /* 0x000fe20000201000 */
[----:B------:R-:W-:Y:S01]  /*b9d0*/  ULDC UR4, c[0x0][0x150] ;  /* 0x0000540000047ab9 */ /* 0x000fe20000000800 */
[----:B------:R-:W-:Y:S02]  /*b9e0*/  SHF.R.U32.HI R5, RZ, R14, R11 ;  /* 0x0000000eff057219 */ /* 0x000fe4000001160b */
[----:B------:R-:W-:Y:S01]  /*b9f0*/  IADD3 R9, P0, RZ, -R12, RZ ;  /* 0x8000000cff097210 */ /* 0x000fe20007f1e0ff */
[----:B------:R-:W-:Y:S01]  /*ba00*/  FMUL R11, R6, UR4 ;  /* 0x00000004060b7c20 */ /* 0x000fe20008400000 */
[----:B------:R-:W-:Y:S01]  /*ba10*/  ULDC UR4, c[0x0][0x154] ;  /* 0x0000550000047ab9 */ /* 0x000fe20000000800 */
[----:B------:R-:W1:Y:S02]  /*ba20*/  LDC.64 R24, c[0x0][0x640] ;  /* 0x00019000ff187b82 */ /* 0x000e640000000a00 */
[----:B------:R-:W-:-:S02]  /*ba30*/  IMAD.X R5, RZ, RZ, ~R5, P0 ;  /* 0x000000ffff057224 */ /* 0x000fc400000e0e05 */
[----:B------:R-:W2:Y:S01]  /*ba40*/  F2I.U32.TRUNC.NTZ R11, R11 ;  /* 0x0000000b000b7305 */ /* 0x000ea2000020f000 */
[----:B------:R-:W-:-:S03]  /*ba50*/  IMAD.WIDE.U32 R6, R9, R20, R16 ;  /* 0x0000001409067225 */ /* 0x000fc600078e0010 */
[----:B------:R-:W3:Y:S01]  /*ba60*/  LDC R13, c[0x0][0x144] ;  /* 0x00005100ff0d7b82 */ /* 0x000ee20000000800 */
[----:B------:R-:W-:-:S04]  /*ba70*/  IMAD R8, R5, R20, RZ ;  /* 0x0000001405087224 */ /* 0x000fc800078e02ff */
[----:B------:R-:W-:Y:S02]  /*ba80*/  IMAD R5, R9, R21, R8 ;  /* 0x0000001509057224 */ /* 0x000fe400078e0208 */
[----:B------:R-:W-:Y:S01]  /*ba90*/  IMAD.MOV.U32 R8, RZ, RZ, -0x1 ;  /* 0xffffffffff087424 */ /* 0x000fe200078e00ff */
[----:B------:R-:W4:Y:S01]  /*baa0*/  LDC R14, c[0x0][0x608] ;  /* 0x00018200ff0e7b82 */ /* 0x000f220000000800 */
[----:B------:R-:W-:Y:S01]  /*bab0*/  IMAD.IADD R5, R7, 0x1, R5 ;  /* 0x0000000107057824 */ /* 0x000fe200078e0205 */
[----:B------:R-:W-:-:S04]  /*bac0*/  I2FP.F32.U32 R7, R3 ;  /* 0x0000000300077245 */ /* 0x000fc80000201000 */
[-C--:B0-----:R-:W-:Y:S01]  /*bad0*/  SHF.R.U64 R10, R6, R22.reuse, R5 ;  /* 0x00000016060a7219 */ /* 0x081fe20000001205 */
[----:B--2---:R-:W-:Y:S01]  /*bae0*/  IMAD.MOV R6, RZ, RZ, -R11 ;  /* 0x000000ffff067224 */ /* 0x004fe200078e0a0b */
[----:B------:R-:W0:Y:S01]  /*baf0*/  LDC R9, c[0x0][0x658] ;  /* 0x00019600ff097b82 */ /* 0x000e220000000800 */
[----:B-1----:R-:W-:Y:S01]  /*bb00*/  ISETP.NE.U32.AND P0, PT, R24, RZ, PT ;  /* 0x000000ff1800720c */ /* 0x002fe20003f05070 */
[----:B------:R-:W-:Y:S01]  /*bb10*/  FMUL R7, R7, UR4 ;  /* 0x0000000407077c20 */ /* 0x000fe20008400000 */
[----:B------:R-:W-:Y:S02]  /*bb20*/  SHF.R.U32.HI R5, RZ, R22, R5 ;  /* 0x00000016ff057219 */ /* 0x000fe40000011605 */
[----:B------:R-:W-:-:S03]  /*bb30*/  ISETP.NE.AND.EX P0, PT, R25, RZ, PT, P0 ;  /* 0x000000ff1900720c */ /* 0x000fc60003f05300 */
[----:B------:R-:W1:Y:S01]  /*bb40*/  LDC R20, c[0x0][0x148] ;  /* 0x00005200ff147b82 */ /* 0x000e620000000800 */
[----:B---3--:R-:W-:Y:S02]  /*bb50*/  IMAD R23, R13, R6, R4 ;  /* 0x000000060d177224 */ /* 0x008fe400078e0204 */
[----:B------:R-:W-:-:S05]  /*bb60*/  IMAD.MOV.U32 R6, RZ, RZ, 0x1 ;  /* 0x00000001ff067424 */ /* 0x000fca00078e00ff */
[----:B------:R-:W2:Y:S01]  /*bb70*/  LDC R21, c[0x0][0x600] ;  /* 0x00018000ff157b82 */ /* 0x000ea20000000800 */
[-CC-:B----4-:R-:W-:Y:S02]  /*bb80*/  SHF.R.U64 R13, R10, R14.reuse, R5.reuse ;  /* 0x0000000e0a0d7219 */ /* 0x190fe40000001205 */
[----:B------:R-:W-:Y:S02]  /*bb90*/  SHF.R.U32.HI R4, RZ, R14, R5 ;  /* 0x0000000eff047219 */ /* 0x000fe40000011605 */
[----:B------:R3:W4:Y:S03]  /*bba0*/  F2I.U32.TRUNC.NTZ R14, R7 ;  /* 0x00000007000e7305 */ /* 0x000726000020f000 */
[----:B------:R-:W1:Y:S01]  /*bbb0*/  LDC R26, c[0x0][0x648] ;  /* 0x00019200ff1a7b82 */ /* 0x000e620000000800 */
[-C--:B0-----:R-:W-:Y:S02]  /*bbc0*/  SHF.R.U64 R15, R13, R9.reuse, R4 ;  /* 0x000000090d0f7219 */ /* 0x081fe40000001204 */
[----:B------:R-:W-:-:S02]  /*bbd0*/  SHF.L.U32 R8, R8, R9, RZ ;  /* 0x0000000908087219 */ /* 0x000fc400000006ff */
[-C--:B------:R-:W-:Y:S01]  /*bbe0*/  SHF.R.U32.HI R5, RZ, R9.reuse, R4 ;  /* 0x00000009ff057219 */ /* 0x080fe20000011604 */
[----:B------:R-:W-:Y:S01]  /*bbf0*/  IMAD.MOV.U32 R4, RZ, RZ, R15 ;  /* 0x000000ffff047224 */ /* 0x000fe200078e000f */
[----:B------:R-:W-:Y:S01]  /*bc00*/  SHF.L.U32 R22, R6, R9, RZ ;  /* 0x0000000906167219 */ /* 0x000fe200000006ff */
[----:B------:R-:W0:Y:S01]  /*bc10*/  LDC R27, c[0x0][0x638] ;  /* 0x00018e00ff1b7b82 */ /* 0x000e220000000800 */
[----:B------:R-:W-:-:S07]  /*bc20*/  LOP3.LUT R28, RZ, R8, RZ, 0x33, !PT ;  /* 0x00000008ff1c7212 */ /* 0x000fce00078e33ff */
        /* <DEDUP_REMOVED lines=12> */
.L_x_255:
[----:B------:R-:W-:Y:S01]  /*bcf0*/  ISETP.NE.AND P0, PT, R2, 0x1, PT ;  /* 0x000000010200780c */ /* 0x000fe20003f05270 */
[----:B--2---:R-:W-:Y:S01]  /*bd00*/  VIADD R7, R21, 0xffffffff ;  /* 0xffffffff15077836 */ /* 0x004fe20000000000 */
[----:B-1----:R-:W-:Y:S01]  /*bd10*/  SHF.R.U64 R5, R4, R26, R5 ;  /* 0x0000001a04057219 */ /* 0x002fe20000001205 */
[----:B------:R-:W-:Y:S01]  /*bd20*/  IMAD.MOV R14, RZ, RZ, -R14 ;  /* 0x000000ffff0e7224 */ /* 0x000fe200078e0a0e */
[----:B------:R-:W-:Y:S01]  /*bd30*/  LOP3.LUT R4, R13, R28, RZ, 0xc0, !PT ;  /* 0x0000001c0d047212 */ /* 0x000fe200078ec0ff */
[----:B------:R-:W-:Y:S01]  /*bd40*/  IMAD.MOV.U32 R8, RZ, RZ, R12 ;  /* 0x000000ffff087224 */ /* 0x000fe200078e000c */
[----:B------:R-:W-:Y:S01]  /*bd50*/  LOP3.LUT R10, R10, R7, RZ, 0xc0, !PT ;  /* 0x000000070a0a7212 */ /* 0x000fe200078ec0ff */
[----:B------:R-:W-:Y:S02]  /*bd60*/  IMAD.MOV R6, RZ, RZ, -R5 ;  /* 0x000000ffff067224 */ /* 0x000fe400078e0a05 */
[----:B------:R-:W-:-:S04]  /*bd70*/  IMAD R4, R22, R5, R4 ;  /* 0x0000000516047224 */ /* 0x000fc800078e0204 */
[----:B------:R-:W-:Y:S02]  /*bd80*/  @P0 IMAD R23, R20, R14, R3 ;  /* 0x0000000e14170224 */ /* 0x000fe400078e0203 */
[----:B0-----:R-:W-:Y:S02]  /*bd90*/  IMAD R3, R6, R27, R15 ;  /* 0x0000001b06037224 */ /* 0x001fe400078e020f */
[----:B------:R-:W-:Y:S02]  /*bda0*/  IMAD R7, R4, R29, R23 ;  /* 0x0000001d04077224 */ /* 0x000fe400078e0217 */
[----:B------:R-:W-:Y:S02]  /*bdb0*/  IMAD R4, R3, R21, R10 ;  /* 0x0000001503047224 */ /* 0x000fe400078e020a */
[----:B------:R-:W-:-:S03]  /*bdc0*/  IMAD.MOV.U32 R6, RZ, RZ, 0x1 ;  /* 0x00000001ff067424 */ /* 0x000fc600078e00ff */
[----:B------:R-:W-:Y:S02]  /*bdd0*/  SEL R9, R4, R7, !P0 ;  /* 0x0000000704097207 */ /* 0x000fe40004000000 */
[----:B------:R-:W-:-:S07]  /*bde0*/  SEL R7, R7, R4, !P0 ;  /* 0x0000000407077207 */ /* 0x000fce0004000000 */
.L_x_253:
[----:B------:R-:W-:-:S08]  /*bdf0*/  NOP ;  /* 0x0000000000007918 */ /* 0x000fd00000000000 */
[----:B------:R-:W0:-:S00]  /*be00*/  USETMAXREG.DEALLOC.CTAPOOL 0x28 ;  /* 0x00000028000079c8 */ /* 0x000e0000080e0500 */
[----:B0-----:R-:W-:-:S13]  /*be10*/  ISETP.NE.AND P0, PT, R0, RZ, PT ;  /* 0x000000ff0000720c */ /* 0x001fda0003f05270 */
[----:B------:R-:W-:Y:S05]  /*be20*/  @P0 EXIT ;  /* 0x000000000000094d */ /* 0x000fea0003800000 */
[----:B------:R-:W-:Y:S01]  /*be30*/  LOP3.LUT P0, RZ, R6, 0xff, RZ, 0xc0, !PT ;  /* 0x000000ff06ff7812 */ /* 0x000fe2000780c0ff */
[----:B------:R-:W-:Y:S02]  /*be40*/  IMAD.MOV.U32 R0, RZ, RZ, 0x1 ;  /* 0x00000001ff007424 */ /* 0x000fe400078e00ff */
[----:B------:R-:W-:-:S10]  /*be50*/  IMAD.MOV.U32 R12, RZ, RZ, RZ ;  /* 0x000000ffff0c7224 */ /* 0x000fd400078e00ff */
[----:B------:R-:W-:Y:S05]  /*be60*/  @!P0 BRA `(.L_x_256) ;  /* 0x0000000c00308947 */ /* 0x000fea0003800000 */
[----:B------:R-:W0:Y:S01]  /*be70*/  LDC R0, c[0x0][0x28c] ;  /* 0x0000a300ff007b82 */ /* 0x000e220000000800 */
[----:B------:R-:W-:Y:S01]  /*be80*/  ULDC UR5, c[0x0][0x600] ;  /* 0x0001800000057ab9 */ /* 0x000fe20000000800 */
[----:B------:R-:W-:Y:S01]  /*be90*/  ULDC UR4, c[0x0][0xc] ;  /* 0x0000030000047ab9 */ /* 0x000fe20000000800 */
[----:B------:R-:W-:Y:S01]  /*bea0*/  UIADD3 UR16, UR5, -0x1, URZ ;  /* 0xffffffff05107890 */ /* 0x000fe2000fffe03f */
[C---:B------:R-:W-:Y:S01]  /*beb0*/  LOP3.LUT P2, RZ, R18.reuse, 0x7f, RZ, 0xc0, !PT ;  /* 0x0000007f12ff7812 */ /* 0x040fe2000784c0ff */
[----:B------:R-:W-:Y:S01]  /*bec0*/  ULDC UR6, c[0x0][0x658] ;  /* 0x0001960000067ab9 */ /* 0x000fe20000000800 */
[----:B------:R-:W-:Y:S01]  /*bed0*/  ULDC UR5, c[0x0][0x10] ;  /* 0x0000040000057ab9 */ /* 0x000fe20000000800 */
[----:B------:R-:W-:Y:S01]  /*bee0*/  UMOV UR7, 0xffffffff ;  /* 0xffffffff00077882 */ /* 0x000fe20000000000 */
[----:B------:R-:W-:Y:S01]  /*bef0*/  UMOV UR8, 0x1 ;  /* 0x0000000100087882 */ /* 0x000fe20000000000 */
[----:B------:R-:W-:Y:S01]  /*bf00*/  UIMAD.WIDE.U32 UR4, UR4, UR5, URZ ;  /* 0x00000005040472a5 */ /* 0x000fe2000f8e003f */
[----:B------:R-:W-:Y:S01]  /*bf10*/  LOP3.LUT P0, RZ, R18, 0x1f, RZ, 0xc0, !PT ;  /* 0x0000001f12ff7812 */ /* 0x000fe2000780c0ff */
[----:B------:R-:W-:Y:S01]  /*bf20*/  USHF.L.U32 UR7, UR7, UR6, URZ ;  /* 0x0000000607077299 */ /* 0x000fe2000800063f */
[----:B------:R-:W-:Y:S01]  /*bf30*/  BSSY B0, `(.L_x_256) ;  /* 0x00000bf000007945 */ /* 0x000fe20003800000 */
[----:B------:R-:W-:Y:S01]  /*bf40*/  USHF.L.U32 UR18, UR8, UR6, URZ ;  /* 0x0000000608127299 */ /* 0x000fe2000800063f */
[----:B------:R-:W-:Y:S01]  /*bf50*/  IMAD.MOV.U32 R13, RZ, RZ, 0x1 ;  /* 0x00000001ff0d7424 */ /* 0x000fe200078e00ff */
[----:B------:R-:W-:Y:S01]  /*bf60*/  LOP3.LUT R11, R19, 0x2, RZ, 0xfc, !PT ;  /* 0x00000002130b7812 */ /* 0x000fe200078efcff */
[----:B------:R-:W-:Y:S01]  /*bf70*/  ULDC UR6, c[0x0][0x14] ;  /* 0x0000050000067ab9 */ /* 0x000fe20000000800 */
[----:B------:R-:W-:Y:S01]  /*bf80*/  PLOP3.LUT P0, PT, P0, P2, PT, 0x8a, 0x0 ;  /* 0x000000000000781c */ /* 0x000fe20000705172 */
[----:B------:R-:W-:Y:S01]  /*bf90*/  UIMAD.WIDE.U32 UR20, UR4, UR6, URZ ;  /* 0x00000006041472a5 */ /* 0x000fe2000f8e003f */
[----:B------:R-:W-:Y:S01]  /*bfa0*/  IMAD.MOV.U32 R12, RZ, RZ, RZ ;  /* 0x000000ffff0c7224 */ /* 0x000fe200078e00ff */
[----:B------:R-:W-:-:S02]  /*bfb0*/  UIMAD UR13, UR5, UR6, URZ ;  /* 0x00000006050d72a4 */ /* 0x000fc4000f8e023f */
[----:B------:R-:W-:Y:S01]  /*bfc0*/  ULOP3.LUT UR17, URZ, UR7, URZ, 0x33, !UPT ;  /* 0x000000073f117292 */ /* 0x000fe2000f8e333f */
[----:B0-----:R-:W-:Y:S01]  /*bfd0*/  VIADD R0, R0, 0x3f ;  /* 0x0000003f00007836 */ /* 0x001fe20000000000 */
[----:B------:R-:W-:Y:S01]  /*bfe0*/  UIADD3 UR13, UR21, UR13, URZ ;  /* 0x0000000d150d7290 */ /* 0x000fe2000fffe03f */
[----:B------:R-:W-:-:S03]  /*bff0*/  ULDC.64 UR22, c[0x0][0x198] ;  /* 0x0000660000167ab9 */ /* 0x000fc60000000a00 */
[----:B------:R-:W-:-:S04]  /*c000*/  SHF.R.S32.HI R3, RZ, 0x1f, R0 ;  /* 0x0000001fff037819 */ /* 0x000fc80000011400 */
[----:B------:R-:W-:Y:S01]  /*c010*/  LEA.HI R3, R3, R0, RZ, 0x6 ;  /* 0x0000000003037211 */ /* 0x000fe200078f30ff */
[----:B------:R-:W-:-:S03]  /*c020*/  IMAD.MOV.U32 R0, RZ, RZ, 0x1 ;  /* 0x00000001ff007424 */ /* 0x000fc600078e00ff */
[----:B------:R-:W-:-:S05]  /*c030*/  SHF.R.S32.HI R3, RZ, 0x6, R3 ;  /* 0x00000006ff037819 */ /* 0x000fca0000011403 */
[----:B------:R-:W-:-:S07]  /*c040*/  VIADD R10, R3, 0x1 ;  /* 0x00000001030a7836 */ /* 0x000fce0000000000 */
.L_x_268:
[----:B------:R-:W-:-:S03]  /*c050*/  UMOV UR4, 0xffffffff ;  /* 0xffffffff00047882 */ /* 0x000fc60000000000 */
[----:B------:R-:W-:Y:S05]  /*c060*/  BRA.DIV UR4, `(.L_x_257) ;  /* 0x0000000e04c07947 */ /* 0x000fea000b800000 */
[----:B------:R-:W-:-:S13]  /*c070*/  ELECT P6, URZ, PT ;  /* 0x00000000003f782f */ /* 0x000fda00038c0000 */
.L_x_280:
[----:B------:R-:W0:Y:S01]  /*c080*/  LDC R4, c[0x0][0x28c] ;  /* 0x0000a300ff047b82 */ /* 0x000e220000000800 */
[----:B------:R-:W-:Y:S01]  /*c090*/  BSSY B1, `(.L_x_258) ;  /* 0x0000037000017945 */ /* 0x000fe20003800000 */
[----:B0-----:R-:W-:-:S13]  /*c0a0*/  ISETP.LT.OR P6, PT, R4, 0x1, !P6 ;  /* 0x000000010400780c */ /* 0x001fda00077c1670 */
[----:B------:R-:W-:Y:S05]  /*c0b0*/  @P6 BRA `(.L_x_259) ;  /* 0x0000000000d06947 */ /* 0x000fea0003800000 */
[----:B------:R-:W-:Y:S02]  /*c0c0*/  IMAD R15, R9, 0x70, RZ ;  /* 0x00000070090f7824 */ /* 0x000fe400078e02ff */
[----:B------:R-:W-:Y:S02]  /*c0d0*/  IMAD R18, R7, 0xc0, RZ ;  /* 0x000000c007127824 */ /* 0x000fe400078e02ff */
[----:B------:R-:W-:Y:S02]  /*c0e0*/  IMAD.MOV.U32 R20, RZ, RZ, RZ ;  /* 0x000000ffff147224 */ /* 0x000fe400078e00ff */
[----:B------:R-:W-:Y:S02]  /*c0f0*/  IMAD.MOV.U32 R4, RZ, RZ, R10 ;  /* 0x000000ffff047224 */ /* 0x000fe400078e000a */
[----:B------:R-:W-:Y:S02]  /*c100*/  IMAD.MOV.U32 R5, RZ, RZ, R0 ;  /* 0x000000ffff057224 */ /* 0x000fe400078e0000 */
[----:B------:R-:W-:-:S07]  /*c110*/  IMAD.MOV.U32 R6, RZ, RZ, R12 ;  /* 0x000000ffff067224 */ /* 0x000fce00078e000c */
.L_x_263:
[----:B------:R-:W0:Y:S01]  /*c120*/  S2R R14, SR_CgaCtaId ;  /* 0x00000000000e7919 */ /* 0x000e220000008800 */
[----:B------:R-:W-:Y:S01]  /*c130*/  MOV R7, 0x400 ;  /* 0x0000040000077802 */ /* 0x000fe20000000f00 */
[----:B------:R-:W1:Y:S03]  /*c140*/  @!P2 LDC R9, c[0x0][0x500] ;  /* 0x00014000ff09ab82 */ /* 0x000e660000000800 */
[----:B0-----:R-:W-:Y:S02]  /*c150*/  LEA R21, R14, R7, 0x18 ;  /* 0x000000070e157211 */ /* 0x001fe400078ec0ff */
[----:B------:R-:W-:-:S03]  /*c160*/  SHF.L.U32 R7, R5, 0x1f, RZ ;  /* 0x0000001f05077819 */ /* 0x000fc600000006ff */
[----:B------:R-:W-:-:S04]  /*c170*/  IMAD R14, R6, 0x8, R21 ;  /* 0x00000008060e7824 */ /* 0x000fc800078e0215 */
[----:B------:R-:W0:Y:S02]  /*c180*/  SYNCS.PHASECHK.TRANS64.TRYWAIT P1, [R14+URZ+0x28], R7 ;  /* 0x000028070e0075a7 */ /* 0x000e24000802017f */
[----:B01----:R-:W-:Y:S05]  /*c190*/  @!P1 BRA `(.L_x_260) ;  /* 0x0000000c00949947 */ /* 0x003fea0003800000 */
.L_x_281:
[----:B0-----:R-:W-:Y:S01]  /*c1a0*/  PRMT R7, R11, 0x9910, RZ ;  /* 0x000099100b077816 */ /* 0x001fe200000000ff */
[----:B------:R0:W-:Y:S03]  /*c1b0*/  @!P2 SYNCS.ARRIVE.TRANS64 RZ, [R14+URZ], R9 ;  /* 0x000000090effa9a7 */ /* 0x0001e6000800003f */
[----:B------:R-:W-:-:S13]  /*c1c0*/  ISETP.NE.AND P1, PT, R7, 0x2, PT ;  /* 0x000000020700780c */ /* 0x000fda0003f25270 */
[----:B0-----:R-:W-:Y:S05]  /*c1d0*/  @P1 BRA `(.L_x_261) ;  /* 0x0000000000041947 */ /* 0x001fea0003800000 */
[----:B------:R-:W-:Y:S01]  /*c1e0*/  BPT.TRAP 0x1 ;  /* 0x000000040000795c */ /* 0x000fe20000300000 */
.L_x_261:
[----:B------:R-:W-:Y:S05]  /*c1f0*/  @P0 BRA `(.L_x_262) ;  /* 0x0000000000040947 */ /* 0x000fea0003800000 */
[----:B------:R-:W-:Y:S01]  /*c200*/  BPT.TRAP 0x1 ;  /* 0x000000040000795c */ /* 0x000fe20000300000 */
.L_x_262:
[--C-:B------:R-:W-:Y:S01]  /*c210*/  IMAD R7, R6, 0x6000, R21.reuse ;  /* 0x0000600006077824 */ /* 0x100fe200078e0215 */
[----:B------:R-:W-:Y:S01]  /*c220*/  R2UR UR9, R14 ;  /* 0x000000000e0972ca */ /* 0x000fe200000e0000 */
[----:B------:R-:W-:Y:S01]  /*c230*/  IMAD R21, R6, 0x3800, R21 ;  /* 0x0000380006157824 */ /* 0x000fe200078e0215 */
[----:B------:R-:W-:Y:S01]  /*c240*/  UIADD3 UR4, UP0, UR22, 0xf0, URZ ;  /* 0x000000f016047890 */ /* 0x000fe2000ff1e03f */
[----:B------:R-:W-:Y:S01]  /*c250*/  VIADD R4, R4, 0xffffffff ;  /* 0xffffffff04047836 */ /* 0x000fe20000000000 */
[----:B------:R-:W-:Y:S01]  /*c260*/  R2UR UR5, R7 ;  /* 0x00000000070572ca */ /* 0x000fe200000e0000 */
[----:B------:R-:W-:Y:S01]  /*c270*/  UIADD3 UR24, UP1, UR22, 0x1f0, URZ ;  /* 0x000001f016187890 */ /* 0x000fe2000ff3e03f */
[----:B------:R-:W-:Y:S01]  /*c280*/  R2UR UR8, R21 ;  /* 0x00000000150872ca */ /* 0x000fe200000e0000 */
[----:B------:R-:W-:Y:S01]  /*c290*/  VIADD R6, R6, 0x1 ;  /* 0x0000000106067836 */ /* 0x000fe20000000000 */
[----:B------:R-:W-:Y:S01]  /*c2a0*/  R2UR UR11, R18 ;  /* 0x00000000120b72ca */ /* 0x000fe200000e0000 */
[----:B------:R-:W-:Y:S01]  /*c2b0*/  UIADD3.X UR25, URZ, UR23, URZ, UP1, !UPT ;  /* 0x000000173f197290 */ /* 0x000fe20008ffe43f */
[----:B------:R-:W-:Y:S01]  /*c2c0*/  R2UR UR10, R20 ;  /* 0x00000000140a72ca */ /* 0x000fe200000e0000 */
[----:B------:R-:W-:Y:S01]  /*c2d0*/  UMOV UR6, 0x0 ;  /* 0x0000000000067882 */ /* 0x000fe20000000000 */
[----:B------:R-:W-:Y:S01]  /*c2e0*/  R2UR UR12, R8 ;  /* 0x00000000080c72ca */ /* 0x000fe200000e0000 */
[----:B------:R-:W-:Y:S01]  /*c2f0*/  UMOV UR7, 0x10000000 ;  /* 0x1000000000077882 */ /* 0x000fe20000000000 */
[----:B------:R-:W-:Y:S01]  /*c300*/  R2UR UR19, R15 ;  /* 0x000000000f1372ca */ /* 0x000fe200000e0000 */
[----:B------:R-:W-:Y:S01]  /*c310*/  VIADD R20, R20, 0x40 ;  /* 0x0000004014147836 */ /* 0x000fe20000000000 */
[----:B------:R-:W-:Y:S01]  /*c320*/  ISETP.GT.AND P3, PT, R4, 0x1, PT ;  /* 0x000000010400780c */ /* 0x000fe20003f64270 */
[----:B------:R-:W-:Y:S01]  /*c330*/  UIADD3 UR14, UR5, 0x100, URZ ;  /* 0x00000100050e7890 */ /* 0x000fe2000fffe03f */
[----:B------:R-:W-:Y:S01]  /*c340*/  ISETP.NE.AND P1, PT, R6, 0x5, PT ;  /* 0x000000050600780c */ /* 0x000fe20003f25270 */
[----:B------:R-:W-:-:S02]  /*c350*/  UIADD3.X UR5, URZ, UR23, URZ, UP0, !UPT ;  /* 0x000000173f057290 */ /* 0x000fc400087fe43f */
[----:B------:R-:W-:Y:S01]  /*c360*/  UIADD3 UR15, UR8, 0x1e100, URZ ;  /* 0x0001e100080f7890 */ /* 0x000fe2000fffe03f */
[----:B------:R-:W-:Y:S02]  /*c370*/  SEL R14, RZ, 0x1, P1 ;  /* 0x00000001ff0e7807 */ /* 0x000fe40000800000 */
[----:B------:R-:W-:Y:S01]  /*c380*/  UMOV UR8, UR14 ;  /* 0x0000000e00087c82 */ /* 0x000fe20008000000 */
[----:B------:R-:W-:Y:S02]  /*c390*/  SEL R6, R6, RZ, P1 ;  /* 0x000000ff06067207 */ /* 0x000fe40000800000 */
[----:B------:R-:W-:Y:S01]  /*c3a0*/  LOP3.LUT R5, R5, R14, RZ, 0x3c, !PT ;  /* 0x0000000e05057212 */ /* 0x000fe200078e3cff */
[----:B------:R0:W-:Y:S02]  /*c3b0*/  UTMALDG.3D [UR8], [UR4], desc[UR6] ;  /* 0x00000608040075b4 */ /* 0x0001e40008011000 */
[----:B0-----:R-:W-:Y:S01]  /*c3c0*/  UMOV UR8, UR15 ;  /* 0x0000000f00087c82 */ /* 0x001fe20008000000 */
[----:B------:R-:W-:-:S02]  /*c3d0*/  UMOV UR11, UR19 ;  /* 0x00000013000b7c82 */ /* 0x000fc40008000000 */
[----:B------:R0:W-:Y:S02]  /*c3e0*/  UTMALDG.3D [UR8], [UR24], desc[UR6] ;  /* 0x00000608180075b4 */ /* 0x0001e40008011000 */
[----:B0-----:R-:W-:Y:S05]  /*c3f0*/  @P3 BRA `(.L_x_263) ;  /* 0xfffffffc00483947 */ /* 0x001fea000383ffff */
.L_x_259:
[----:B------:R-:W-:Y:S05]  /*c400*/  BSYNC B1 ;  /* 0x0000000000017941 */ /* 0x000fea0003800000 */
.L_x_258:
[----:B------:R-:W-:Y:S01]  /*c410*/  LOP3.LUT P3, RZ, R13, 0xff, RZ, 0xc0, !PT ;  /* 0x000000ff0dff7812 */ /* 0x000fe2000786c0ff */
[----:B------:R-:W-:Y:S01]  /*c420*/  IMAD.IADD R12, R3, 0x1, R12 ;  /* 0x00000001030c7824 */ /* 0x000fe200078e020c */
[----:B------:R-:W-:Y:S01]  /*c430*/  IADD3 R16, P4, R16, UR20, RZ ;  /* 0x0000001410107c10 */ /* 0x000fe2000ff9e0ff */
[----:B------:R-:W-:Y:S01]  /*c440*/  ULDC.64 UR4, c[0x0][0x650] ;  /* 0x0001940000047ab9 */ /* 0x000fe20000000a00 */
[----:B------:R-:W-:Y:S01]  /*c450*/  BSSY B1, `(.L_x_264) ;  /* 0x000006a000017945 */ /* 0x000fe20003800000 */
[----:B------:R-:W-:Y:S01]  /*c460*/  IMAD.MOV.U32 R9, RZ, RZ, -0x1 ;  /* 0xffffffffff097424 */ /* 0x000fe200078e00ff */
[----:B------:R-:W-:Y:S01]  /*c470*/  ISETP.GT.U32.AND P1, PT, R12, 0x4, PT ;  /* 0x000000040c00780c */ /* 0x000fe20003f24070 */
[----:B------:R-:W-:Y:S01]  /*c480*/  IMAD.MOV.U32 R8, RZ, RZ, -0x1 ;  /* 0xffffffffff087424 */ /* 0x000fe200078e00ff */
[----:B------:R-:W-:Y:S02]  /*c490*/  IADD3.X R17, R17, UR13, RZ, P4, !PT ;  /* 0x0000000d11117c10 */ /* 0x000fe4000a7fe4ff */
[----:B------:R-:W-:-:S02]  /*c4a0*/  ISETP.LT.U32.AND P1, PT, R3, 0x5, P1 ;  /* 0x000000050300780c */ /* 0x000fc40000f21070 */
[----:B------:R-:W-:Y:S01]  /*c4b0*/  PRMT R13, RZ, 0x7610, R13 ;  /* 0x00007610ff0d7816 */ /* 0x000fe2000000000d */
[----:B------:R-:W0:Y:S01]  /*c4c0*/  @P3 S2R R5, SR_CgaCtaId ;  /* 0x0000000000053919 */ /* 0x000e220000008800 */
[----:B------:R-:W-:-:S04]  /*c4d0*/  @P3 MOV R4, 0x400 ;  /* 0x0000040000043802 */ /* 0x000fc80000000f00 */
[----:B0-----:R-:W-:Y:S01]  /*c4e0*/  @P3 LEA R6, R5, R4, 0x18 ;  /* 0x0000000405063211 */ /* 0x001fe200078ec0ff */
[----:B------:R-:W-:-:S03]  /*c4f0*/  IMAD.WIDE.U32 R4, R12, -0x33333333, RZ ;  /* 0xcccccccd0c047825 */ /* 0x000fc600078e00ff */
[----:B------:R0:W-:Y:S01]  /*c500*/  @P3 SYNCS.ARRIVE.TRANS64.A1T0 RZ, [R6+URZ+0x68], RZ ;  /* 0x000068ff06ff39a7 */ /* 0x0001e2000810003f */
[----:B------:R-:W-:Y:S02]  /*c510*/  ISETP.GE.U32.AND P3, PT, R3, 0x5, PT ;  /* 0x000000050300780c */ /* 0x000fe40003f66070 */
[----:B------:R-:W-:Y:S02]  /*c520*/  SHF.R.U32.HI R7, RZ, 0x2, R5 ;  /* 0x00000002ff077819 */ /* 0x000fe40000011605 */
[----:B------:R-:W-:Y:S02]  /*c530*/  SEL R5, RZ, 0x1, !P1 ;  /* 0x00000001ff057807 */ /* 0x000fe40004800000 */
[----:B------:R-:W-:Y:S01]  /*c540*/  ISETP.GE.U32.AND P1, PT, R16, UR4, PT ;  /* 0x0000000410007c0c */ /* 0x000fe2000bf26070 */
[----:B------:R-:W-:Y:S01]  /*c550*/  IMAD R12, R7, -0x5, R12 ;  /* 0xfffffffb070c7824 */ /* 0x000fe200078e020c */
[----:B------:R-:W-:Y:S02]  /*c560*/  LOP3.LUT R0, R0, R5, RZ, 0x3c, !PT ;  /* 0x0000000500007212 */ /* 0x000fe400078e3cff */
[----:B------:R-:W-:-:S02]  /*c570*/  ISETP.GE.U32.AND.EX P1, PT, R17, UR5, PT, P1 ;  /* 0x0000000511007c0c */ /* 0x000fc4000bf26110 */
[----:B------:R-:W-:Y:S02]  /*c580*/  PRMT R4, RZ, 0x7610, R4 ;  /* 0x00007610ff047816 */ /* 0x000fe40000000004 */
[----:B------:R-:W-:Y:S01]  /*c590*/  @P3 LOP3.LUT R0, R0, 0x1, R7, 0x78, !PT ;  /* 0x0000000100003812 */ /* 0x000fe200078e7807 */
[----:B------:R-:W-:-:S08]  /*c5a0*/  IMAD.MOV.U32 R7, RZ, RZ, -0x1 ;  /* 0xffffffffff077424 */ /* 0x000fd000078e00ff */
[----:B0-----:R-:W-:Y:S05]  /*c5b0*/  @P1 BRA `(.L_x_265) ;  /* 0x00000004004c1947 */ /* 0x001fea0003800000 */
[----:B------:R-:W-:Y:S01]  /*c5c0*/  ULDC.64 UR4, c[0x0][0x628] ;  /* 0x00018a0000047ab9 */ /* 0x000fe20000000a00 */
[----:B------:R-:W0:Y:S01]  /*c5d0*/  S2R R15, SR_CTAID.X ;  /* 0x00000000000f7919 */ /* 0x000e220000002500 */
[----:B------:R-:W-:Y:S01]  /*c5e0*/  ISETP.NE.U32.AND P1, PT, RZ, UR4, PT ;  /* 0x00000004ff007c0c */ /* 0x000fe2000bf25070 */
[----:B------:R-:W-:Y:S01]  /*c5f0*/  ULDC UR7, c[0x0][0x630] ;  /* 0x00018c0000077ab9 */ /* 0x000fe20000000800 */
[----:B------:R-:W-:Y:S01]  /*c600*/  IMAD.MOV.U32 R4, RZ, RZ, R16 ;  /* 0x000000ffff047224 */ /* 0x000fe200078e0010 */
[----:B------:R-:W1:Y:S01]  /*c610*/  S2R R14, SR_CTAID.Y ;  /* 0x00000000000e7919 */ /* 0x000e620000002600 */
[----:B------:R-:W-:Y:S01]  /*c620*/  ISETP.NE.AND.EX P1, PT, RZ, UR5, PT, P1 ;  /* 0x00000005ff007c0c */ /* 0x000fe2000bf25310 */
[----:B------:R-:W-:-:S12]  /*c630*/  IMAD.MOV.U32 R5, RZ, RZ, R17 ;  /* 0x000000ffff057224 */ /* 0x000fd800078e0011 */
[----:B------:R-:W-:Y:S05]  /*c640*/  @!P1 BRA `(.L_x_266) ;  /* 0x0000000000289947 */ /* 0x000fea0003800000 */
[----:B------:R-:W-:Y:S02]  /*c650*/  ULDC UR6, c[0x0][0x634] ;  /* 0x00018d0000067ab9 */ /* 0x000fe40000000800 */
[----:B------:R-:W-:-:S05]  /*c660*/  IADD3 R9, P1, R16, UR6, RZ ;  /* 0x0000000610097c10 */ /* 0x000fca000ff3e0ff */
[----:B------:R-:W-:-:S04]  /*c670*/  IMAD.X R21, RZ, RZ, R17, P1 ;  /* 0x000000ffff157224 */ /* 0x000fc800008e0611 */
[----:B------:R-:W-:-:S04]  /*c680*/  IMAD.WIDE.U32 R6, R21, UR4, RZ ;  /* 0x0000000415067c25 */ /* 0x000fc8000f8e00ff */
[----:B------:R-:W-:-:S04]  /*c690*/  IMAD.WIDE.U32 R6, P1, R9, UR5, R6 ;  /* 0x0000000509067c25 */ /* 0x000fc8000f820006 */
[----:B------:R-:W-:-:S04]  /*c6a0*/  IMAD.WIDE.U32 R8, R9, UR4, RZ ;  /* 0x0000000409087c25 */ /* 0x000fc8000f8e00ff */
[----:B------:R-:W-:Y:S01]  /*c6b0*/  IMAD.X R5, RZ, RZ, RZ, P1 ;  /* 0x000000ffff057224 */ /* 0x000fe200008e06ff */
[----:B------:R-:W-:Y:S01]  /*c6c0*/  IADD3 RZ, P1, R9, R6, RZ ;  /* 0x0000000609ff7210 */ /* 0x000fe20007f3e0ff */
[----:B------:R-:W-:-:S04]  /*c6d0*/  IMAD.MOV.U32 R4, RZ, RZ, R7 ;  /* 0x000000ffff047224 */ /* 0x000fc800078e0007 */
[----:B------:R-:W-:-:S08]  /*c6e0*/  IMAD.WIDE.U32.X R4, R21, UR5, R4, P1 ;  /* 0x0000000515047c25 */ /* 0x000fd000088e0404 */
.L_x_266:
[--C-:B------:R-:W-:Y:S01]  /*c6f0*/  SHF.R.U64 R8, R4, UR7, R5.reuse ;  /* 0x0000000704087c19 */ /* 0x100fe20008001205 */
[----:B------:R-:W-:Y:S01]  /*c700*/  ULDC.64 UR4, c[0x0][0x620] ;  /* 0x0001880000047ab9 */ /* 0x000fe20000000a00 */
[----:B------:R-:W-:Y:S01]  /*c710*/  SHF.R.U32.HI R4, RZ, UR7, R5 ;  /* 0x00000007ff047c19 */ /* 0x000fe20008011605 */
[----:B------:R-:W2:Y:S01]  /*c720*/  LDC R24, c[0x0][0x144] ;  /* 0x00005100ff187b82 */ /* 0x000ea20000000800 */
[----:B------:R-:W-:Y:S01]  /*c730*/  IADD3 R7, P1, RZ, -R8, RZ ;  /* 0x80000008ff077210 */ /* 0x000fe20007f3e0ff */
[----:B------:R-:W-:Y:S01]  /*c740*/  ULDC.64 UR8, c[0x0][0x640] ;  /* 0x0001900000087ab9 */ /* 0x000fe20000000a00 */
[----:B0-----:R-:W-:Y:S01]  /*c750*/  I2FP.F32.U32 R9, R15 ;  /* 0x0000000f00097245 */ /* 0x001fe20000201000 */
[----:B------:R-:W-:Y:S02]  /*c760*/  ULDC UR6, c[0x0][0x608] ;  /* 0x0001820000067ab9 */ /* 0x000fe40000000800 */
[----:B------:R-:W-:Y:S01]  /*c770*/  IMAD.X R4, RZ, RZ, ~R4, P1 ;  /* 0x000000ffff047224 */ /* 0x000fe200008e0e04 */
[----:B------:R-:W-:Y:S01]  /*c780*/  ISETP.NE.U32.AND P1, PT, RZ, UR8, PT ;  /* 0x00000008ff007c0c */ /* 0x000fe2000bf25070 */
[----:B------:R-:W0:Y:S02]  /*c790*/  LDC R21, c[0x0][0x148] ;  /* 0x00005200ff157b82 */ /* 0x000e240000000800 */
[----:B------:R-:W-:Y:S01]  /*c7a0*/  IMAD R6, R4, UR4, RZ ;  /* 0x0000000404067c24 */ /* 0x000fe2000f8e02ff */
[----:B------:R-:W-:Y:S01]  /*c7b0*/  ISETP.NE.AND.EX P1, PT, RZ, UR9, PT, P1 ;  /* 0x00000009ff007c0c */ /* 0x000fe2000bf25310 */
[----:B------:R-:W-:Y:S01]  /*c7c0*/  IMAD.WIDE.U32 R4, R7, UR4, R16 ;  /* 0x0000000407047c25 */ /* 0x000fe2000f8e0010 */
[----:B------:R-:W-:-:S03]  /*c7d0*/  ULDC UR4, c[0x0][0x150] ;  /* 0x0000540000047ab9 */ /* 0x000fc60000000800 */
[----:B------:R-:W-:Y:S02]  /*c7e0*/  IMAD R7, R7, UR5, R6 ;  /* 0x0000000507077c24 */ /* 0x000fe4000f8e0206 */
[----:B------:R-:W-:Y:S01]  /*c7f0*/  FMUL R6, R9, UR4 ;  /* 0x0000000409067c20 */ /* 0x000fe20008400000 */
[----:B------:R-:W-:Y:S01]  /*c800*/  ULDC UR4, c[0x0][0x618] ;  /* 0x0001860000047ab9 */ /* 0x000fe20000000800 */
[----:B------:R-:W-:Y:S01]  /*c810*/  ULDC UR5, c[0x0][0x154] ;  /* 0x0000550000057ab9 */ /* 0x000fe20000000800 */
[----:B------:R-:W-:-:S03]  /*c820*/  IMAD.IADD R5, R5, 0x1, R7 ;  /* 0x0000000105057824 */ /* 0x000fc600078e0207 */
[----:B------:R-:W3:Y:S02]  /*c830*/  F2I.U32.TRUNC.NTZ R6, R6 ;  /* 0x0000000600067305 */ /* 0x000ee4000020f000 */
[----:B------:R-:W-:Y:S02]  /*c840*/  SHF.R.U64 R9, R4, UR4, R5 ;  /* 0x0000000404097c19 */ /* 0x000fe40008001205 */
[----:B-1----:R-:W-:-:S05]  /*c850*/  I2FP.F32.U32 R4, R14 ;  /* 0x0000000e00047245 */ /* 0x002fca0000201000 */
[----:B------:R-:W-:Y:S01]  /*c860*/  FMUL R22, R4, UR5 ;  /* 0x0000000504167c20 */ /* 0x000fe20008400000 */
[----:B------:R-:W-:Y:S01]  /*c870*/  SHF.R.U32.HI R4, RZ, UR4, R5 ;  /* 0x00000004ff047c19 */ /* 0x000fe20008011605 */
[----:B------:R-:W-:-:S03]  /*c880*/  ULDC UR4, c[0x0][0x658] ;  /* 0x0001960000047ab9 */ /* 0x000fc60000000800 */
[--C-:B------:R-:W-:Y:S01]  /*c890*/  SHF.R.U64 R20, R9, UR6, R4.reuse ;  /* 0x0000000609147c19 */ /* 0x100fe20008001204 */
[----:B------:R-:W1:Y:S01]  /*c8a0*/  F2I.U32.TRUNC.NTZ R22, R22 ;  /* 0x0000001600167305 */ /* 0x000e62000020f000 */
[----:B------:R-:W-:Y:S01]  /*c8b0*/  SHF.R.U32.HI R5, RZ, UR6, R4 ;  /* 0x00000006ff057c19 */ /* 0x000fe20008011604 */
[----:B---3--:R-:W-:-:S03]  /*c8c0*/  IMAD.MOV R6, RZ, RZ, -R6 ;  /* 0x000000ffff067224 */ /* 0x008fc600078e0a06 */
[----:B------:R-:W-:Y:S01]  /*c8d0*/  SHF.R.U64 R18, R20, UR4, R5 ;  /* 0x0000000414127c19 */ /* 0x000fe20008001205 */
[----:B--2---:R-:W-:Y:S01]  /*c8e0*/  IMAD R15, R24, R6, R15 ;  /* 0x00000006180f7224 */ /* 0x004fe200078e020f */
[----:B------:R-:W-:-:S03]  /*c8f0*/  SHF.R.U32.HI R23, RZ, UR4, R5 ;  /* 0x00000004ff177c19 */ /* 0x000fc60008011605 */
[----:B------:R-:W-:Y:S02]  /*c900*/  IMAD.MOV.U32 R4, RZ, RZ, R18 ;  /* 0x000000ffff047224 */ /* 0x000fe400078e0012 */
[----:B------:R-:W-:Y:S01]  /*c910*/  IMAD.MOV.U32 R5, RZ, RZ, R23 ;  /* 0x000000ffff057224 */ /* 0x000fe200078e0017 */
[----:B-1----:R-:W-:Y:S06]  /*c920*/  @!P1 BRA `(.L_x_267) ;  /* 0x0000000000289947 */ /* 0x002fec0003800000 */
[----:B------:R-:W-:Y:S02]  /*c930*/  ULDC UR4, c[0x0][0x64c] ;  /* 0x0001930000047ab9 */ /* 0x000fe40000000800 */
[----:B------:R-:W-:-:S05]  /*c940*/  IADD3 R5, P1, R18, UR4, RZ ;  /* 0x0000000412057c10 */ /* 0x000fca000ff3e0ff */
[----:B------:R-:W-:-:S04]  /*c950*/  IMAD.X R23, RZ, RZ, R23, P1 ;  /* 0x000000ffff177224 */ /* 0x000fc800008e0617 */
[----:B------:R-:W-:-:S04]  /*c960*/  IMAD.WIDE.U32 R6, R23, UR8, RZ ;  /* 0x0000000817067c25 */ /* 0x000fc8000f8e00ff */
[----:B------:R-:W-:-:S04]  /*c970*/  IMAD.WIDE.U32 R6, P1, R5, UR9, R6 ;  /* 0x0000000905067c25 */ /* 0x000fc8000f820006 */
[----:B------:R-:W-:-:S04]  /*c980*/  IMAD.WIDE.U32 R4, R5, UR8, RZ ;  /* 0x0000000805047c25 */ /* 0x000fc8000f8e00ff */
[----:B------:R-:W-:Y:S01]  /*c990*/  IMAD.MOV.U32 R4, RZ, RZ, R7 ;  /* 0x000000ffff047224 */ /* 0x000fe200078e0007 */
[----:B------:R-:W-:Y:S01]  /*c9a0*/  IADD3 RZ, P3, R5, R6, RZ ;  /* 0x0000000605ff7210 */ /* 0x000fe20007f7e0ff */
[----:B------:R-:W-:-:S04]  /*c9b0*/  IMAD.X R5, RZ, RZ, RZ, P1 ;  /* 0x000000ffff057224 */ /* 0x000fc800008e06ff */
[----:B------:R-:W-:-:S08]  /*c9c0*/  IMAD.WIDE.U32.X R4, R23, UR9, R4, P3 ;  /* 0x0000000917047c25 */ /* 0x000fd000098e0404 */
.L_x_267:
[----:B------:R-:W-:Y:S01]  /*c9d0*/  ISETP.NE.AND P1, PT, R2, 0x1, PT ;  /* 0x000000010200780c */ /* 0x000fe20003f25270 */
[----:B------:R-:W-:Y:S01]  /*c9e0*/  ULDC UR4, c[0x0][0x648] ;  /* 0x0001920000047ab9 */ /* 0x000fe20000000800 */
[----:B------:R-:W-:Y:S01]  /*c9f0*/  LOP3.LUT R20, R20, UR17, RZ, 0xc0, !PT ;  /* 0x0000001114147c12 */ /* 0x000fe2000f8ec0ff */
[----:B------:R-:W-:Y:S01]  /*ca00*/  IMAD.MOV R22, RZ, RZ, -R22 ;  /* 0x000000ffff167224 */ /* 0x000fe200078e0a16 */
[----:B------:R-:W-:Y:S01]  /*ca10*/  SHF.R.U64 R5, R4, UR4, R5 ;  /* 0x0000000404057c19 */ /* 0x000fe20008001205 */
[----:B------:R-:W-:Y:S01]  /*ca20*/  ULDC UR4, c[0x0][0x638] ;  /* 0x00018e0000047ab9 */ /* 0x000fe20000000800 */
[----:B------:R-:W-:Y:S01]  /*ca30*/  LOP3.LUT R9, R9, UR16, RZ, 0xc0, !PT ;  /* 0x0000001009097c12 */ /* 0x000fe2000f8ec0ff */
[----:B------:R-:W-:Y:S01]  /*ca40*/  ULDC UR5, c[0x0][0x610] ;  /* 0x0001840000057ab9 */ /* 0x000fe20000000800 */
[----:B------:R-:W-:Y:S02]  /*ca50*/  IMAD.MOV.U32 R4, RZ, RZ, 0x1 ;  /* 0x00000001ff047424 */ /* 0x000fe400078e00ff */
[----:B------:R-:W-:-:S02]  /*ca60*/  IMAD.MOV R7, RZ, RZ, -R5 ;  /* 0x000000ffff077224 */ /* 0x000fc400078e0a05 */
[----:B------:R-:W-:Y:S02]  /*ca70*/  IMAD R20, R5, UR18, R20 ;  /* 0x0000001205147c24 */ /* 0x000fe4000f8e0214 */
[----:B0-----:R-:W-:Y:S02]  /*ca80*/  @P1 IMAD R15, R21, R22, R14 ;  /* 0x00000016150f1224 */ /* 0x001fe400078e020e */
[----:B------:R-:W-:Y:S01]  /*ca90*/  IMAD R18, R7, UR4, R18 ;  /* 0x0000000407127c24 */ /* 0x000fe2000f8e0212 */
[----:B------:R-:W-:Y:S01]  /*caa0*/  ULDC UR4, c[0x0][0x600] ;  /* 0x0001800000047ab9 */ /* 0x000fe20000000800 */
[----:B------:R-:W-:Y:S02]  /*cab0*/  IMAD R15, R20, UR5, R15 ;  /* 0x00000005140f7c24 */ /* 0x000fe4000f8e020f */
[----:B------:R-:W-:-:S05]  /*cac0*/  IMAD R18, R18, UR4, R9 ;  /* 0x0000000412127c24 */ /* 0x000fca000f8e0209 */
[----:B------:R-:W-:Y:S02]  /*cad0*/  SEL R9, R18, R15, !P1 ;  /* 0x0000000f12097207 */ /* 0x000fe40004800000 */
[----:B------:R-:W-:-:S07]  /*cae0*/  SEL R7, R15, R18, !P1 ;  /* 0x000000120f077207 */ /* 0x000fce0004800000 */
.L_x_265:
[----:B------:R-:W-:Y:S05]  /*caf0*/  BSYNC B1 ;  /* 0x0000000000017941 */ /* 0x000fea0003800000 */
.L_x_264:
[----:B------:R-:W-:-:S13]  /*cb00*/  LOP3.LUT P1, RZ, R4, 0xff, RZ, 0xc0, !PT ;  /* 0x000000ff04ff7812 */ /* 0x000fda000782c0ff */
[----:B------:R-:W-:Y:S05]  /*cb10*/  @P1 BRA `(.L_x_268) ;  /* 0xfffffff4004c1947 */ /* 0x000fea000383ffff */
[----:B------:R-:W-:Y:S05]  /*cb20*/  BSYNC B0 ;  /* 0x0000000000007941 */ /* 0x000fea0003800000 */
.L_x_256:
[----:B------:R-:W-:-:S03]  /*cb30*/  UMOV UR4, 0xffffffff ;  /* 0xffffffff00047882 */ /* 0x000fc60000000000 */
[----:B------:R-:W-:Y:S05]  /*cb40*/  BRA.DIV UR4, `(.L_x_269) ;  /* 0x00000006043c7947 */ /* 0x000fea000b800000 */
[----:B------:R-:W-:-:S13]  /*cb50*/  ELECT P6, URZ, PT ;  /* 0x00000000003f782f */ /* 0x000fda00038c0000 */
.L_x_284:
[----:B------:R-:W-:Y:S04]  /*cb60*/  BSSY B0, `(.L_x_270) ;  /* 0x0000034000007945 */ /* 0x000fe80003800000 */
[----:B------:R-:W-:Y:S05]  /*cb70*/  @!P6 BRA `(.L_x_271) ;  /* 0x0000000000c8e947 */ /* 0x000fea0003800000 */
[----:B------:R-:W-:-:S04]  /*cb80*/  LOP3.LUT R19, R19, 0x2, RZ, 0xfc, !PT ;  /* 0x0000000213137812 */ /* 0x000fc800078efcff */
[----:B------:R-:W-:-:S13]  /*cb90*/  ISETP.NE.AND P0, PT, R19, 0x3, PT ;  /* 0x000000031300780c */ /* 0x000fda0003f05270 */
[----:B------:R-:W-:Y:S05]  /*cba0*/  @!P0 BRA `(.L_x_272) ;  /* 0x0000000000048947 */ /* 0x000fea0003800000 */
[----:B------:R-:W-:Y:S01]  /*cbb0*/  BPT.TRAP 0x1 ;  /* 0x000000040000795c */ /* 0x000fe20000300000 */
.L_x_272:
[----:B------:R-:W0:Y:S01]  /*cbc0*/  S2R R3, SR_CgaCtaId ;  /* 0x0000000000037919 */ /* 0x000e220000008800 */
[----:B------:R-:W-:-:S04]  /*cbd0*/  MOV R2, 0x400 ;  /* 0x0000040000027802 */ /* 0x000fc80000000f00 */
[----:B0-----:R-:W-:Y:S02]  /*cbe0*/  LEA R3, R3, R2, 0x18 ;  /* 0x0000000203037211 */ /* 0x001fe400078ec0ff */
[----:B------:R-:W-:-:S03]  /*cbf0*/  SHF.L.U32 R2, R0, 0x1f, RZ ;  /* 0x0000001f00027819 */ /* 0x000fc600000006ff */
[----:B------:R-:W-:-:S04]  /*cc00*/  VIADD R3, R3, 0x28 ;  /* 0x0000002803037836 */ /* 0x000fc80000000000 */
[C---:B------:R-:W-:Y:S02]  /*cc10*/  IMAD R7, R12.reuse, 0x8, R3 ;  /* 0x000000080c077824 */ /* 0x040fe400078e0203 */
[----:B------:R-:W-:Y:S02]  /*cc20*/  VIADD R12, R12, 0x1 ;  /* 0x000000010c0c7836 */ /* 0x000fe40000000000 */
[----:B------:R-:W0:Y:S03]  /*cc30*/  SYNCS.PHASECHK.TRANS64.TRYWAIT P0, [R7+URZ], R2 ;  /* 0x00000002070075a7 */ /* 0x000e26000800017f */
[----:B------:R-:W-:-:S04]  /*cc40*/  ISETP.NE.AND P1, PT, R12, 0x5, PT ;  /* 0x000000050c00780c */ /* 0x000fc80003f25270 */
[----:B------:R-:W-:Y:S02]  /*cc50*/  SEL R5, RZ, 0x1, P1 ;  /* 0x00000001ff057807 */ /* 0x000fe40000800000 */
[----:B------:R-:W-:Y:S02]  /*cc60*/  SEL R12, R12, RZ, P1 ;  /* 0x000000ff0c0c7207 */ /* 0x000fe40000800000 */
[----:B------:R-:W-:-:S03]  /*cc70*/  LOP3.LUT R5, R0, R5, RZ, 0x3c, !PT ;  /* 0x0000000500057212 */ /* 0x000fc600078e3cff */
[----:B------:R-:W-:Y:S01]  /*cc80*/  IMAD R9, R12, 0x8, R3 ;  /* 0x000000080c097824 */ /* 0x000fe200078e0203 */
[----:B------:R-:W-:Y:S01]  /*cc90*/  SHF.L.U32 R4, R5, 0x1f, RZ ;  /* 0x0000001f05047819 */ /* 0x000fe200000006ff */
[----:B0-----:R-:W-:Y:S06]  /*cca0*/  @!P0 BRA `(.L_x_273) ;  /* 0x0000000400048947 */ /* 0x001fec0003800000 */
.L_x_285:
[----:B------:R-:W1:Y:S01]  /*ccb0*/  SYNCS.PHASECHK.TRANS64.TRYWAIT P0, [R9+URZ], R4 ;  /* 0x00000004090075a7 */ /* 0x000e62000800017f */
[----:B------:R-:W-:-:S05]  /*ccc0*/  VIADD R0, R12, 0x1 ;  /* 0x000000010c007836 */ /* 0x000fca0000000000 */
[----:B------:R-:W-:-:S04]  /*ccd0*/  ISETP.NE.AND P1, PT, R0, 0x5, PT ;  /* 0x000000050000780c */ /* 0x000fc80003f25270 */
[----:B0-----:R-:W-:Y:S02]  /*cce0*/  SEL R2, RZ, 0x1, P1 ;  /* 0x00000001ff027807 */ /* 0x001fe40000800000 */
[----:B------:R-:W-:Y:S02]  /*ccf0*/  SEL R0, R0, RZ, P1 ;  /* 0x000000ff00007207 */ /* 0x000fe40000800000 */
[----:B------:R-:W-:-:S03]  /*cd00*/  LOP3.LUT R7, R5, R2, RZ, 0x3c, !PT ;  /* 0x0000000205077212 */ /* 0x000fc600078e3cff */
[----:B------:R-:W-:Y:S01]  /*cd10*/  IMAD R6, R0, 0x8, R3 ;  /* 0x0000000800067824 */ /* 0x000fe200078e0203 */
[----:B------:R-:W-:Y:S01]  /*cd20*/  SHF.L.U32 R5, R7, 0x1f, RZ ;  /* 0x0000001f07057819 */ /* 0x000fe200000006ff */
[----:B-1----:R-:W-:Y:S06]  /*cd30*/  @!P0 BRA `(.L_x_274) ;  /* 0x0000000000f48947 */ /* 0x002fec0003800000 */
.L_x_286:
[----:B------:R-:W1:Y:S01]  /*cd40*/  SYNCS.PHASECHK.TRANS64.TRYWAIT P0, [R6+URZ], R5 ;  /* 0x00000005060075a7 */ /* 0x000e62000800017f */
[----:B------:R-:W-:-:S05]  /*cd50*/  VIADD R0, R0, 0x1 ;  /* 0x0000000100007836 */ /* 0x000fca0000000000 */
[----:B------:R-:W-:-:S04]  /*cd60*/  ISETP.NE.AND P1, PT, R0, 0x5, PT ;  /* 0x000000050000780c */ /* 0x000fc80003f25270 */
[----:B------:R-:W-:Y:S02]  /*cd70*/  SEL R2, RZ, 0x1, P1 ;  /* 0x00000001ff027807 */ /* 0x000fe40000800000 */
[----:B------:R-:W-:Y:S02]  /*cd80*/  SEL R0, R0, RZ, P1 ;  /* 0x000000ff00007207 */ /* 0x000fe40000800000 */
[----:B------:R-:W-:-:S03]  /*cd90*/  LOP3.LUT R7, R7, R2, RZ, 0x3c, !PT ;  /* 0x0000000207077212 */ /* 0x000fc600078e3cff */
[----:B0-----:R-:W-:Y:S01]  /*cda0*/  IMAD R9, R0, 0x8, R3 ;  /* 0x0000000800097824 */ /* 0x001fe200078e0203 */
[----:B------:R-:W-:Y:S01]  /*cdb0*/  SHF.L.U32 R4, R7, 0x1f, RZ ;  /* 0x0000001f07047819 */ /* 0x000fe200000006ff */
[----:B-1----:R-:W-:Y:S06]  /*cdc0*/  @!P0 BRA `(.L_x_275) ;  /* 0x0000000000e48947 */ /* 0x002fec0003800000 */
.L_x_287:
[----:B------:R-:W1:Y:S01]  /*cdd0*/  SYNCS.PHASECHK.TRANS64.TRYWAIT P0, [R9+URZ], R4 ;  /* 0x00000004090075a7 */ /* 0x000e62000800017f */
[----:B------:R-:W-:-:S05]  /*cde0*/  VIADD R0, R0, 0x1 ;  /* 0x0000000100007836 */ /* 0x000fca0000000000 */
[----:B------:R-:W-:-:S04]  /*cdf0*/  ISETP.NE.AND P1, PT, R0, 0x5, PT ;  /* 0x000000050000780c */ /* 0x000fc80003f25270 */
[----:B------:R-:W-:Y:S02]  /*ce00*/  SEL R2, RZ, 0x1, P1 ;  /* 0x00000001ff027807 */ /* 0x000fe40000800000 */
[----:B------:R-:W-:Y:S02]  /*ce10*/  SEL R0, R0, RZ, P1 ;  /* 0x000000ff00007207 */ /* 0x000fe40000800000 */
[----:B------:R-:W-:Y:S01]  /*ce20*/  LOP3.LUT R2, R7, R2, RZ, 0x3c, !PT ;  /* 0x0000000207027212 */ /* 0x000fe200078e3cff */
[----:B-1----:R-:W-:Y:S06]  /*ce30*/  @!P0 BRA `(.L_x_276) ;  /* 0x0000000000dc8947 */ /* 0x002fec0003800000 */
.L_x_288:
[----:B------:R-:W-:Y:S01]  /*ce40*/  IMAD R3, R0, 0x8, R3 ;  /* 0x0000000800037824 */ /* 0x000fe200078e0203 */
[----:B------:R-:W-:-:S07]  /*ce50*/  SHF.L.U32 R0, R2, 0x1f, RZ ;  /* 0x0000001f02007819 */ /* 0x000fce00000006ff */
.L_x_277:
[----:B--2---:R2:W3:Y:S02]  /*ce60*/  SYNCS.PHASECHK.TRANS64.TRYWAIT P0, [R3+URZ], R0 ;  /* 0x00000000030075a7 */ /* 0x0044e4000800017f */
[----:B---3--:R-:W-:Y:S05]  /*ce70*/  @!P0 NANOSLEEP.SYNCS 0x989680 ;  /* 0x009896800000895d */ /* 0x008fea0003900000 */
[----:B------:R-:W3:Y:S02]  /*ce80*/  @!P0 SYNCS.PHASECHK.TRANS64 P0, [R3+URZ], R0 ;  /* 0x00000000030085a7 */ /* 0x000ee4000800007f */
[----:B---3--:R-:W-:Y:S05]  /*ce90*/  @!P0 BRA `(.L_x_277) ;  /* 0xfffffffc00f08947 */ /* 0x008fea000383ffff */
.L_x_271:
[----:B------:R-:W-:Y:S05]  /*cea0*/  BSYNC B0 ;  /* 0x0000000000007941 */ /* 0x000fea0003800000 */
.L_x_270:
[----:B------:R-:W-:Y:S05]  /*ceb0*/  EXIT ;  /* 0x000000000000794d */ /* 0x000fea0003800000 */
.L_x_17:
[----:B---3--:R3:W4:Y:S02]  /*cec0*/  SYNCS.PHASECHK.TRANS64.TRYWAIT P1, [R3+URZ], R0 ;  /* 0x00000000030075a7 */ /* 0x008724000802017f */
[----:B----4-:R-:W-:Y:S05]  /*ced0*/  @!P1 NANOSLEEP.SYNCS 0x989680 ;  /* 0x009896800000995d */ /* 0x010fea0003900000 */
[----:B------:R-:W4:Y:S02]  /*cee0*/  @!P1 SYNCS.PHASECHK.TRANS64 P1, [R3+URZ], R0 ;  /* 0x00000000030095a7 */ /* 0x000f24000802007f */
[----:B----4-:R-:W-:Y:S05]  /*cef0*/  @!P1 BRA `(.L_x_17) ;  /* 0xfffffffc00f09947 */ /* 0x010fea000383ffff */
[----:B------:R-:W-:Y:S05]  /*cf00*/  BRA `(.L_x_16) ;  /* 0xffffff4000c87947 */ /* 0x000fea000383ffff */
.L_x_22:
[----:B-1----:R-:W-:-:S04]  /*cf10*/  IMAD.U32 R5, RZ, RZ, UR8 ;  /* 0x00000008ff057e24 */ /* 0x002fc8000f8e00ff */
[----:B------:R1:W2:Y:S03]  /*cf20*/  SYNCS.PHASECHK.TRANS64.TRYWAIT P1, [R5+URZ], R4 ;  /* 0x00000004050075a7 */ /* 0x0002a6000802017f */
[----:B--2---:R-:W-:Y:S05]  /*cf30*/  @!P1 NANOSLEEP.SYNCS 0x989680 ;  /* 0x009896800000995d */ /* 0x004fea0003900000 */
[----:B------:R-:W2:Y:S02]  /*cf40*/  @!P1 SYNCS.PHASECHK.TRANS64 P1, [R5+URZ], R4 ;  /* 0x00000004050095a7 */ /* 0x000ea4000802007f */
[----:B--2---:R-:W-:Y:S05]  /*cf50*/  @!P1 BRA `(.L_x_22) ;  /* 0xfffffffc00ec9947 */ /* 0x004fea000383ffff */
[----:B------:R-:W-:Y:S05]  /*cf60*/  BRA `(.L_x_21) ;  /* 0xffffff58008c7947 */ /* 0x000fea000383ffff */
.L_x_257:
[----:B------:R-:W-:Y:S01]  /*cf70*/  BSSY B1, `(.L_x_278) ;  /* 0x0000006000017945 */ /* 0x000fe20003800000 */
[----:B------:R-:W-:-:S07]  /*cf80*/  IMAD.MOV.U32 R15, RZ, RZ, -0x1 ;  /* 0xffffffffff0f7424 */ /* 0x000fce00078e00ff */
[----:B------:R-:W-:Y:S05]  /*cf90*/  WARPSYNC.COLLECTIVE R15, `(.L_x_279) ;  /* 0x000000000f0c7348 */ /* 0x000fea0003c00000 */
[----:B------:R-:W-:Y:S02]  /*cfa0*/  ELECT P6, UR62, PT ;  /* 0x00000000003e782f */ /* 0x000fe400038c0000 */
[----:B------:R-:W-:Y:S01]  /*cfb0*/  MOV R14, UR62 ;  /* 0x0000003e000e7c02 */ /* 0x000fe20008000f00 */
[----:B------:R-:W-:Y:S10]  /*cfc0*/  ENDCOLLECTIVE ;  /* 0x000000000000791b */ /* 0x000ff40003800000 */
.L_x_279:
[----:B------:R-:W-:Y:S05]  /*cfd0*/  BSYNC B1 ;  /* 0x0000000000017941 */ /* 0x000fea0003800000 */
.L_x_278:
[----:B------:R-:W-:Y:S05]  /*cfe0*/  BRA `(.L_x_280) ;  /* 0xfffffff000247947 */ /* 0x000fea000383ffff */
.L_x_260:
[----:B0-----:R0:W1:Y:S02]  /*cff0*/  SYNCS.PHASECHK.TRANS64.TRYWAIT P1, [R14+URZ+0x28], R7 ;  /* 0x000028070e0075a7 */ /* 0x001064000802017f */
[----:B-1----:R-:W-:Y:S05]  /*d000*/  @!P1 NANOSLEEP.SYNCS 0x989680 ;  /* 0x009896800000995d */ /* 0x002fea0003900000 */
[----:B------:R-:W1:Y:S02]  /*d010*/  @!P1 SYNCS.PHASECHK.TRANS64 P1, [R14+URZ+0x28], R7 ;  /* 0x000028070e0095a7 */ /* 0x000e64000802007f */
[----:B-1----:R-:W-:Y:S05]  /*d020*/  @!P1 BRA `(.L_x_260) ;  /* 0xfffffffc00f09947 */ /* 0x002fea000383ffff */
[----:B------:R-:W-:Y:S05]  /*d030*/  BRA `(.L_x_281) ;  /* 0xfffffff000587947 */ /* 0x000fea000383ffff */
.L_x_269:
[----:B------:R-:W-:Y:S01]  /*d040*/  BSSY B0, `(.L_x_282) ;  /* 0x0000006000007945 */ /* 0x000fe20003800000 */
[----:B------:R-:W-:-:S07]  /*d050*/  IMAD.MOV.U32 R15, RZ, RZ, -0x1 ;  /* 0xffffffffff0f7424 */ /* 0x000fce00078e00ff */
[----:B------:R-:W-:Y:S05]  /*d060*/  WARPSYNC.COLLECTIVE R15, `(.L_x_283) ;  /* 0x000000000f0c7348 */ /* 0x000fea0003c00000 */
[----:B------:R-:W-:Y:S02]  /*d070*/  ELECT P6, UR62, PT ;  /* 0x00000000003e782f */ /* 0x000fe400038c0000 */
[----:B------:R-:W-:Y:S01]  /*d080*/  MOV R14, UR62 ;  /* 0x0000003e000e7c02 */ /* 0x000fe20008000f00 */
[----:B------:R-:W-:Y:S10]  /*d090*/  ENDCOLLECTIVE ;  /* 0x000000000000791b */ /* 0x000ff40003800000 */
.L_x_283:
[----:B------:R-:W-:Y:S05]  /*d0a0*/  BSYNC B0 ;  /* 0x0000000000007941 */ /* 0x000fea0003800000 */
.L_x_282:
[----:B------:R-:W-:Y:S05]  /*d0b0*/  BRA `(.L_x_284) ;  /* 0xfffffff800a87947 */ /* 0x000fea000383ffff */
.L_x_273:
[----:B0-----:R0:W1:Y:S02]  /*d0c0*/  SYNCS.PHASECHK.TRANS64.TRYWAIT P0, [R7+URZ], R2 ;  /* 0x00000002070075a7 */ /* 0x001064000800017f */
[----:B-1----:R-:W-:Y:S05]  /*d0d0*/  @!P0 NANOSLEEP.SYNCS 0x989680 ;  /* 0x009896800000895d */ /* 0x002fea0003900000 */
[----:B------:R-:W1:Y:S02]  /*d0e0*/  @!P0 SYNCS.PHASECHK.TRANS64 P0, [R7+URZ], R2 ;  /* 0x00000002070085a7 */ /* 0x000e64000800007f */
[----:B-1----:R-:W-:Y:S05]  /*d0f0*/  @!P0 BRA `(.L_x_273) ;  /* 0xfffffffc00f08947 */ /* 0x002fea000383ffff */
[----:B------:R-:W-:Y:S05]  /*d100*/  BRA `(.L_x_285) ;  /* 0xfffffff800e87947 */ /* 0x000fea000383ffff */
.L_x_274:
[----:B0-----:R0:W1:Y:S02]  /*d110*/  SYNCS.PHASECHK.TRANS64.TRYWAIT P0, [R9+URZ], R4 ;  /* 0x00000004090075a7 */ /* 0x001064000800017f */
[----:B-1----:R-:W-:Y:S05]  /*d120*/  @!P0 NANOSLEEP.SYNCS 0x989680 ;  /* 0x009896800000895d */ /* 0x002fea0003900000 */
[----:B------:R-:W1:Y:S02]  /*d130*/  @!P0 SYNCS.PHASECHK.TRANS64 P0, [R9+URZ], R4 ;  /* 0x00000004090085a7 */ /* 0x000e64000800007f */
[----:B-1----:R-:W-:Y:S05]  /*d140*/  @!P0 BRA `(.L_x_274) ;  /* 0xfffffffc00f08947 */ /* 0x002fea000383ffff */
[----:B------:R-:W-:Y:S05]  /*d150*/  BRA `(.L_x_286) ;  /* 0xfffffff800f87947 */ /* 0x000fea000383ffff */
.L_x_275:
[----:B0-----:R0:W1:Y:S02]  /*d160*/  SYNCS.PHASECHK.TRANS64.TRYWAIT P0, [R6+URZ], R5 ;  /* 0x00000005060075a7 */ /* 0x001064000800017f */
[----:B-1----:R-:W-:Y:S05]  /*d170*/  @!P0 NANOSLEEP.SYNCS 0x989680 ;  /* 0x009896800000895d */ /* 0x002fea0003900000 */
[----:B------:R-:W1:Y:S02]  /*d180*/  @!P0 SYNCS.PHASECHK.TRANS64 P0, [R6+URZ], R5 ;  /* 0x00000005060085a7 */ /* 0x000e64000800007f */
[----:B-1----:R-:W-:Y:S05]  /*d190*/  @!P0 BRA `(.L_x_275) ;  /* 0xfffffffc00f08947 */ /* 0x002fea000383ffff */
[----:B------:R-:W-:Y:S05]  /*d1a0*/  BRA `(.L_x_287) ;  /* 0xfffffffc00087947 */ /* 0x000fea000383ffff */
.L_x_276:
[----:B-1----:R1:W2:Y:S02]  /*d1b0*/  SYNCS.PHASECHK.TRANS64.TRYWAIT P0, [R9+URZ], R4 ;  /* 0x00000004090075a7 */ /* 0x0022a4000800017f */
[----:B--2---:R-:W-:Y:S05]  /*d1c0*/  @!P0 NANOSLEEP.SYNCS 0x989680 ;  /* 0x009896800000895d */ /* 0x004fea0003900000 */
[----:B------:R-:W2:Y:S02]  /*d1d0*/  @!P0 SYNCS.PHASECHK.TRANS64 P0, [R9+URZ], R4 ;  /* 0x00000004090085a7 */ /* 0x000ea4000800007f */
[----:B--2---:R-:W-:Y:S05]  /*d1e0*/  @!P0 BRA `(.L_x_276) ;  /* 0xfffffffc00f08947 */ /* 0x004fea000383ffff */
[----:B------:R-:W-:Y:S05]  /*d1f0*/  BRA `(.L_x_288) ;  /* 0xfffffffc00107947 */ /* 0x000fea000383ffff */
.L_x_289:
[----:B------:R-:W-:-:S00]  /*d200*/  BRA `(.L_x_289) ;  /* 0xfffffffc00fc7947 */ /* 0x000fc0000383ffff */
[----:B------:R-:W-:-:S00]  /*d210*/  NOP ;  /* 0x0000000000007918 */ /* 0x000fc00000000000 */
        /* <DEDUP_REMOVED lines=14> */
.L_x_290:


//--------------------- .nv.global.init           --------------------------
	.section	.nv.global.init,"aw",@progbits
.nv.global.init:
	.type		$str$22,@object
	.size		$str$22,($str$23 - $str$22)
$str$22:
        /*0000*/ 	.byte	0x6b, 0x5f, 0x74, 0x69, 0x6c, 0x65, 0x5f, 0x63, 0x6f, 0x75, 0x6e, 0x74, 0x20, 0x3e, 0x3d, 0x20
        /*0010*/ 	.byte	0x31, 0x00
	.type		$str$23,@object
	.size		$str$23,(__unnamed_1 - $str$23)
$str$23:
        /*0012*/ 	.byte	0x2f, 0x74, 0x6d, 0x70, 0x2f, 0x63, 0x75, 0x74, 0x6c, 0x61, 0x73, 0x73, 0x5f, 0x73, 0x77, 0x65
        /*0022*/ 	.byte	0x65, 0x70, 0x5f, 0x73, 0x72, 0x63, 0x2f, 0x69, 0x6e, 0x63, 0x6c, 0x75, 0x64, 0x65, 0x2f, 0x63
        /*0032*/ 	.byte	0x75, 0x74, 0x6c, 0x61, 0x73, 0x73, 0x2f, 0x67, 0x65, 0x6d, 0x6d, 0x2f, 0x63, 0x6f, 0x6c, 0x6c
        /*0042*/ 	.byte	0x65, 0x63, 0x74, 0x69, 0x76, 0x65, 0x2f, 0x73, 0x6d, 0x39, 0x30, 0x5f, 0x6d, 0x6d, 0x61, 0x5f
        /*0052*/ 	.byte	0x74, 0x6d, 0x61, 0x5f, 0x67, 0x6d, 0x6d, 0x61, 0x5f, 0x73, 0x73, 0x5f, 0x77, 0x61, 0x72, 0x70
        /*0062*/ 	.byte	0x73, 0x70, 0x65, 0x63, 0x69, 0x61, 0x6c, 0x69, 0x7a, 0x65, 0x64, 0x2e, 0x68, 0x70, 0x70, 0x00
	.type		__unnamed_1,@object
	.size		__unnamed_1,(.L_0 - __unnamed_1)
__unnamed_1:
        /*0072*/ 	.byte	0x76, 0x6f, 0x69, 0x64, 0x20, 0x63, 0x75, 0x74, 0x6c, 0x61, 0x73, 0x73, 0x3a, 0x3a, 0x67, 0x65
        /* <DEDUP_REMOVED lines=179> */
        /*0bb2*/ 	.byte	0x3a, 0x69, 0x64, 0x65, 0x6e, 0x74, 0x69, 0x74, 0x79, 0x5d, 0x00
.L_0:


//--------------------- .nv.shared._ZN7cutlass13device_kernelINS_4gemm6kernel13GemmUniversalIN4cute5tupleIJiiiiEEENS1_10collective13CollectiveMmaINS1_34MainloopSm90TmaGmmaWarpSpecializedILi5ENS5_IJNS4_1CILi1EEESB_SB_EEENS1_35KernelTmaWarpSpecializedCooperativeEEENS5_IJNSA_ILi192EEENSA_ILi112EEENSA_ILi64EEEEEENS_6half_tENS5_IJlSB_lEEESJ_SK_NS4_8TiledMMAINS4_8MMA_AtomIJNS4_4SM904GMMA25MMA_64x16x16_F32F16F16_SSILNSO_5MajorE0ELSQ_0ELNSO_7ScaleInE1ELSR_1EEEEEENS4_6LayoutINS5_IJNSA_ILi2EEESB_SB_EEENS5_IJSB_NSA_ILi0EEESX_EEEEENS5_IJNS4_10UnderscoreES10_S10_EEEEENS4_13SM90_TMA_LOADENS4_14ComposedLayoutINS4_7SwizzleILi3ELi4ELi3EEENS4_18smem_ptr_flag_bitsILi16EEENSU_INS5_IJNSA_ILi8EEESH_EEENS5_IJSH_SB_EEEEEEEvNS4_8identityES13_S1D_vS1E_EENS_8epilogue10collective6detail29Sm90TmaWarpSpecializedAdapterINS1H_15DefaultEpilogueISJ_SK_SK_NS1G_6thread17LinearCombinationISJ_Li1EffLNS1L_9ScaleType4KindE0ELNS_15FloatRoundStyleE2ESJ_EENS1_15EpilogueDefaultEEEEEvvEEEEvNT_6ParamsE --------------------------
	.section	.nv.shared._ZN7cutlass13device_kernelINS_4gemm6kernel13GemmUniversalIN4cute5tupleIJiiiiEEENS1_10collective13CollectiveMmaINS1_34MainloopSm90TmaGmmaWarpSpecializedILi5ENS5_IJNS4_1CILi1EEESB_SB_EEENS1_35KernelTmaWarpSpecializedCooperativeEEENS5_IJNSA_ILi192EEENSA_ILi112EEENSA_ILi64EEEEEENS_6half_tENS5_IJlSB_lEEESJ_SK_NS4_8TiledMMAINS4_8MMA_AtomIJNS4_4SM904GMMA25MMA_64x16x16_F32F16F16_SSILNSO_5MajorE0ELSQ_0ELNSO_7ScaleInE1ELSR_1EEEEEENS4_6LayoutINS5_IJNSA_ILi2EEESB_SB_EEENS5_IJSB_NSA_ILi0EEESX_EEEEENS5_IJNS4_10UnderscoreES10_S10_EEEEENS4_13SM90_TMA_LOADENS4_14ComposedLayoutINS4_7SwizzleILi3ELi4ELi3EEENS4_18smem_ptr_flag_bitsILi16EEENSU_INS5_IJNSA_ILi8EEESH_EEENS5_IJSH_SB_EEEEEEEvNS4_8identityES13_S1D_vS1E_EENS_8epilogue10collective6detail29Sm90TmaWarpSpecializedAdapterINS1H_15DefaultEpilogueISJ_SK_SK_NS1G_6thread17LinearCombinationISJ_Li1EffLNS1L_9ScaleType4KindE0ELNS_15FloatRoundStyleE2ESJ_EENS1_15EpilogueDefaultEEEEEvvEEEEvNT_6ParamsE,"aw",@nobits
	.sectionflags	@""
	.align	16
	.zero		1024


//--------------------- .nv.shared.reserved.0     --------------------------
	.section	.nv.shared.reserved.0,"aw",@nobits
	.weak		__nv_reservedSMEM_offset_0_alias
	.size		__nv_reservedSMEM_offset_0_alias, 0, 0
	.other		__nv_reservedSMEM_offset_0_alias,@"STO_CUDA_RESERVED_SHARED STV_DEFAULT"
__nv_reservedSMEM_offset_0_alias:
	.zero		0


//--------------------- .nv.global                --------------------------
	.section	.nv.global,"aw",@nobits
.nv.global:
	.type		_ZN39_INTERNAL_13d0799e_4_k_cu_2dae39e0_31974cute1_E,@object
	.size		_ZN39_INTERNAL_13d0799e_4_k_cu_2dae39e0_31974cute1_E,(_ZN39_INTERNAL_13d0799e_4_k_cu_2dae39e0_31974cuda3std3__45__cpo6cbeginE - _ZN39_INTERNAL_13d0799e_4_k_cu_2dae39e0_31974cute1_E)
_ZN39_INTERNAL_13d0799e_4_k_cu_2dae39e0_31974cute1_E:
	.zero		1
	.type		_ZN39_INTERNAL_13d0799e_4_k_cu_2dae39e0_31974cuda3std3__45__cpo6cbeginE,@object
	.size		_ZN39_INTERNAL_13d0799e_4_k_cu_2dae39e0_31974cuda3std3__45__cpo6cbeginE,(_ZN39_INTERNAL_13d0799e_4_k_cu_2dae39e0_31974cuda3std3__48in_placeE - _ZN39_INTERNAL_13d0799e_4_k_cu_2dae39e0_31974cuda3std3__45__cpo6cbeginE)
_ZN39_INTERNAL_13d0799e_4_k_cu_2dae39e0_31974cuda3std3__45__cpo6cbeginE:
	.zero		1
	.type		_ZN39_INTERNAL_13d0799e_4_k_cu_2dae39e0_31974cuda3std3__48in_placeE,@object
	.size		_ZN39_INTERNAL_13d0799e_4_k_cu_2dae39e0_31974cuda3std3__48in_placeE,(_ZN39_INTERNAL_13d0799e_4_k_cu_2dae39e0_31974cuda3std6ranges3__45__cpo9iter_moveE - _ZN39_INTERNAL_13d0799e_4_k_cu_2dae39e0_31974cuda3std3__48in_placeE)
_ZN39_INTERNAL_13d0799e_4_k_cu_2dae39e0_31974cuda3std3__48in_placeE:
	.zero		1
	.type		_ZN39_INTERNAL_13d0799e_4_k_cu_2dae39e0_31974cuda3std6ranges3__45__cpo9iter_moveE,@object
	.size		_ZN39_INTERNAL_13d0799e_4_k_cu_2dae39e0_31974cuda3std6ranges3__45__cpo9iter_moveE,(_ZN39_INTERNAL_13d0799e_4_k_cu_2dae39e0_31974cuda3std3__45__cpo5beginE - _ZN39_INTERNAL_13d0799e_4_k_cu_2dae39e0_31974cuda3std6ranges3__45__cpo9iter_moveE)
_ZN39_INTERNAL_13d0799e_4_k_cu_2dae39e0_31974cuda3std6ranges3__45__cpo9iter_moveE:
	.zero		1
	.type		_ZN39_INTERNAL_13d0799e_4_k_cu_2dae39e0_31974cuda3std3__45__cpo5beginE,@object
	.size		_ZN39_INTERNAL_13d0799e_4_k_cu_2dae39e0_31974cuda3std3__45__cpo5beginE,(_ZN39_INTERNAL_13d0799e_4_k_cu_2dae39e0_31974cuda3std3__441_GLOBAL__N__13d0799e_4_k_cu_2dae39e0_31976ignoreE - _ZN39_INTERNAL_13d0799e_4_k_cu_2dae39e0_31974cuda3std3__45__cpo5beginE)
_ZN39_INTERNAL_13d0799e_4_k_cu_2dae39e0_31974cuda3std3__45__cpo5beginE:
	.zero		1
	.type		_ZN39_INTERNAL_13d0799e_4_k_cu_2dae39e0_31974cuda3std3__441_GLOBAL__N__13d0799e_4_k_cu_2dae39e0_31976ignoreE,@object
	.size		_ZN39_INTERNAL_13d0799e_4_k_cu_2dae39e0_31974cuda3std3__441_GLOBAL__N__13d0799e_4_k_cu_2dae39e0_31976ignoreE,(_ZN39_INTERNAL_13d0799e_4_k_cu_2dae39e0_31974cute7productE - _ZN39_INTERNAL_13d0799e_4_k_cu_2dae39e0_31974cuda3std3__441_GLOBAL__N__13d0799e_4_k_cu_2dae39e0_31976ignoreE)
_ZN39_INTERNAL_13d0799e_4_k_cu_2dae39e0_31974cuda3std3__441_GLOBAL__N__13d0799e_4_k_cu_2dae39e0_31976ignoreE:
	.zero		1
	.type		_ZN39_INTERNAL_13d0799e_4_k_cu_2dae39e0_31974cute7productE,@object
	.size		_ZN39_INTERNAL_13d0799e_4_k_cu_2dae39e0_31974cute7productE,(_ZN39_INTERNAL_13d0799e_4_k_cu_2dae39e0_31974cuda3std3__45__cpo3endE - _ZN39_INTERNAL_13d0799e_4_k_cu_2dae39e0_31974cute7productE)
_ZN39_INTERNAL_13d0799e_4_k_cu_2dae39e0_31974cute7productE:
	.zero		1
	.type		_ZN39_INTERNAL_13d0799e_4_k_cu_2dae39e0_31974cuda3std3__45__cpo3endE,@object
	.size		_ZN39_INTERNAL_13d0799e_4_k_cu_2dae39e0_31974cuda3std3__45__cpo3endE,(_ZN39_INTERNAL_13d0799e_4_k_cu_2dae39e0_31974cuda3std3__419piecewise_constructE - _ZN39_INTERNAL_13d0799e_4_k_cu_2dae39e0_31974cuda3std3__45__cpo3endE)
_ZN39_INTERNAL_13d0799e_4_k_cu_2dae39e0_31974cuda3std3__45__cpo3endE:
	.zero		1
	.type		_ZN39_INTERNAL_13d0799e_4_k_cu_2dae39e0_31974cuda3std3__419piecewise_constructE,@object
	.size		_ZN39_INTERNAL_13d0799e_4_k_cu_2dae39e0_31974cuda3std3__419piecewise_constructE,(_ZN39_INTERNAL_13d0799e_4_k_cu_2dae39e0_31974cuda3std3__45__cpo4cendE - _ZN39_INTERNAL_13d0799e_4_k_cu_2dae39e0_31974cuda3std3__419piecewise_constructE)
_ZN39_INTERNAL_13d0799e_4_k_cu_2dae39e0_31974cuda3std3__419piecewise_constructE:
	.zero		1
	.type		_ZN39_INTERNAL_13d0799e_4_k_cu_2dae39e0_31974cuda3std3__45__cpo4cendE,@object
	.size		_ZN39_INTERNAL_13d0799e_4_k_cu_2dae39e0_31974cuda3std3__45__cpo4cendE,(_ZN39_INTERNAL_13d0799e_4_k_cu_2dae39e0_31974cuda3std6ranges3__45__cpo4swapE - _ZN39_INTERNAL_13d0799e_4_k_cu_2dae39e0_31974cuda3std3__45__cpo4cendE)
_ZN39_INTERNAL_13d0799e_4_k_cu_2dae39e0_31974cuda3std3__45__cpo4cendE:
	.zero		1
	.type		_ZN39_INTERNAL_13d0799e_4_k_cu_2dae39e0_31974cuda3std6ranges3__45__cpo4swapE,@object
	.size		_ZN39_INTERNAL_13d0799e_4_k_cu_2dae39e0_31974cuda3std6ranges3__45__cpo4swapE,(.L_8 - _ZN39_INTERNAL_13d0799e_4_k_cu_2dae39e0_31974cuda3std6ranges3__45__cpo4swapE)
_ZN39_INTERNAL_13d0799e_4_k_cu_2dae39e0_31974cuda3std6ranges3__45__cpo4swapE:
	.zero		1
.L_8:


//--------------------- .nv.constant0._ZN7cutlass13device_kernelINS_4gemm6kernel13GemmUniversalIN4cute5tupleIJiiiiEEENS1_10collective13CollectiveMmaINS1_34MainloopSm90TmaGmmaWarpSpecializedILi5ENS5_IJNS4_1CILi1EEESB_SB_EEENS1_35KernelTmaWarpSpecializedCooperativeEEENS5_IJNSA_ILi192EEENSA_ILi112EEENSA_ILi64EEEEEENS_6half_tENS5_IJlSB_lEEESJ_SK_NS4_8TiledMMAINS4_8MMA_AtomIJNS4_4SM904GMMA25MMA_64x16x16_F32F16F16_SSILNSO_5MajorE0ELSQ_0ELNSO_7ScaleInE1ELSR_1EEEEEENS4_6LayoutINS5_IJNSA_ILi2EEESB_SB_EEENS5_IJSB_NSA_ILi0EEESX_EEEEENS5_IJNS4_10UnderscoreES10_S10_EEEEENS4_13SM90_TMA_LOADENS4_14ComposedLayoutINS4_7SwizzleILi3ELi4ELi3EEENS4_18smem_ptr_flag_bitsILi16EEENSU_INS5_IJNSA_ILi8EEESH_EEENS5_IJSH_SB_EEEEEEEvNS4_8identityES13_S1D_vS1E_EENS_8epilogue10collective6detail29Sm90TmaWarpSpecializedAdapterINS1H_15DefaultEpilogueISJ_SK_SK_NS1G_6thread17LinearCombinationISJ_Li1EffLNS1L_9ScaleType4KindE0ELNS_15FloatRoundStyleE2ESJ_EENS1_15EpilogueDefaultEEEEEvvEEEEvNT_6ParamsE --------------------------
	.section	.nv.constant0._ZN7cutlass13device_kernelINS_4gemm6kernel13GemmUniversalIN4cute5tupleIJiiiiEEENS1_10collective13CollectiveMmaINS1_34MainloopSm90TmaGmmaWarpSpecializedILi5ENS5_IJNS4_1CILi1EEESB_SB_EEENS1_35KernelTmaWarpSpecializedCooperativeEEENS5_IJNSA_ILi192EEENSA_ILi112EEENSA_ILi64EEEEEENS_6half_tENS5_IJlSB_lEEESJ_SK_NS4_8TiledMMAINS4_8MMA_AtomIJNS4_4SM904GMMA25MMA_64x16x16_F32F16F16_SSILNSO_5MajorE0ELSQ_0ELNSO_7ScaleInE1ELSR_1EEEEEENS4_6LayoutINS5_IJNSA_ILi2EEESB_SB_EEENS5_IJSB_NSA_ILi0EEESX_EEEEENS5_IJNS4_10UnderscoreES10_S10_EEEEENS4_13SM90_TMA_LOADENS4_14ComposedLayoutINS4_7SwizzleILi3ELi4ELi3EEENS4_18smem_ptr_flag_bitsILi16EEENSU_INS5_IJNSA_ILi8EEESH_EEENS5_IJSH_SB_EEEEEEEvNS4_8identityES13_S1D_vS1E_EENS_8epilogue10collective6detail29Sm90TmaWarpSpecializedAdapterINS1H_15DefaultEpilogueISJ_SK_SK_NS1G_6thread17LinearCombinationISJ_Li1EffLNS1L_9ScaleType4KindE0ELNS_15FloatRoundStyleE2ESJ_EENS1_15EpilogueDefaultEEEEEvvEEEEvNT_6ParamsE,"a",@progbits
	.sectionflags	@""
	.align	4
.nv.constant0._ZN7cutlass13device_kernelINS_4gemm6kernel13GemmUniversalIN4cute5tupleIJiiiiEEENS1_10collective13CollectiveMmaINS1_34MainloopSm90TmaGmmaWarpSpecializedILi5ENS5_IJNS4_1CILi1EEESB_SB_EEENS1_35KernelTmaWarpSpecializedCooperativeEEENS5_IJNSA_ILi192EEENSA_ILi112EEENSA_ILi64EEEEEENS_6half_tENS5_IJlSB_lEEESJ_SK_NS4_8TiledMMAINS4_8MMA_AtomIJNS4_4SM904GMMA25MMA_64x16x16_F32F16F16_SSILNSO_5MajorE0ELSQ_0ELNSO_7ScaleInE1ELSR_1EEEEEENS4_6LayoutINS5_IJNSA_ILi2EEESB_SB_EEENS5_IJSB_NSA_ILi0EEESX_EEEEENS5_IJNS4_10UnderscoreES10_S10_EEEEENS4_13SM90_TMA_LOADENS4_14ComposedLayoutINS4_7SwizzleILi3ELi4ELi3EEENS4_18smem_ptr_flag_bitsILi16EEENSU_INS5_IJNSA_ILi8EEESH_EEENS5_IJSH_SB_EEEEEEEvNS4_8identityES13_S1D_vS1E_EENS_8epilogue10collective6detail29Sm90TmaWarpSpecializedAdapterINS1H_15DefaultEpilogueISJ_SK_SK_NS1G_6thread17LinearCombinationISJ_Li1EffLNS1L_9ScaleType4KindE0ELNS_15FloatRoundStyleE2ESJ_EENS1_15EpilogueDefaultEEEEEvvEEEEvNT_6ParamsE:
	.zero		1664


//--------------------- SYMBOLS --------------------------

	.type		.nv.reservedSmem.offset0,@object
	.size		.nv.reservedSmem.offset0,0x4
	.type		__assertfail,@function
